//
// Generated by NVIDIA NVVM Compiler
//
// Compiler Build ID: CL-36424714
// Cuda compilation tools, release 13.0, V13.0.88
// Based on NVVM 20.0.0
//

.version 9.0
.target sm_100
.address_size 64

	// .globl	default_function_kernel_5

.visible .entry default_function_kernel_5(
	.param .u64 .ptr .align 1 default_function_kernel_5_param_0,
	.param .u64 .ptr .align 1 default_function_kernel_5_param_1
)
.maxntid 32
{
	.reg .b32 	%r<5>;
	.reg .b32 	%f<4>;
	.reg .b64 	%rd<8>;

	ld.param.u64 	%rd1, [default_function_kernel_5_param_0];
	ld.param.u64 	%rd2, [default_function_kernel_5_param_1];
	cvta.to.global.u64 	%rd3, %rd1;
	cvta.to.global.u64 	%rd4, %rd2;
	mov.u32 	%r1, %ctaid.x;
	shl.b32 	%r2, %r1, 5;
	mov.u32 	%r3, %tid.x;
	or.b32  	%r4, %r2, %r3;
	mul.wide.u32 	%rd5, %r4, 4;
	add.s64 	%rd6, %rd4, %rd5;
	ld.global.nc.f32 	%f1, [%rd6];
	abs.f32 	%f2, %f1;
	cos.approx.f32 	%f3, %f2;
	add.s64 	%rd7, %rd3, %rd5;
	st.global.f32 	[%rd7], %f3;
	ret;

}
	// .globl	default_function_kernel_1
.visible .entry default_function_kernel_1(
	.param .u64 .ptr .align 1 default_function_kernel_1_param_0,
	.param .u64 .ptr .align 1 default_function_kernel_1_param_1
)
.maxntid 2
{
	.reg .pred 	%p<5>;
	.reg .b32 	%r<11>;
	.reg .b32 	%f<35>;
	.reg .b64 	%rd<9>;

	ld.param.u64 	%rd1, [default_function_kernel_1_param_0];
	ld.param.u64 	%rd2, [default_function_kernel_1_param_1];
	cvta.to.global.u64 	%rd3, %rd2;
	mov.u32 	%r3, %ctaid.x;
	shl.b32 	%r4, %r3, 1;
	mov.u32 	%r5, %tid.x;
	or.b32  	%r1, %r4, %r5;
	mul.wide.u32 	%rd4, %r1, 4;
	add.s64 	%rd5, %rd3, %rd4;
	ld.global.nc.f32 	%f1, [%rd5];
	abs.f32 	%f6, %f1;
	mov.f32 	%f7, 0f3F800000;
	sub.f32 	%f8, %f7, %f6;
	rcp.approx.ftz.f32 	%f9, %f8;
	add.f32 	%f10, %f9, %f9;
	mul.f32 	%f11, %f6, %f10;
	setp.gt.f32 	%p1, %f6, 0f7E800000;
	selp.f32 	%f2, 0fC0000000, %f11, %p1;
	add.rz.f32 	%f12, %f2, %f7;
	mov.b32 	%r6, %f12;
	add.s32 	%r7, %r6, -1061158912;
	and.b32  	%r8, %r7, -8388608;
	mov.b32 	%r2, %f2;
	sub.s32 	%r9, %r2, %r8;
	mov.b32 	%f13, %r9;
	sub.s32 	%r10, 1082130432, %r8;
	mov.b32 	%f14, %r10;
	fma.rn.f32 	%f15, %f14, 0f3E800000, 0fBF800000;
	add.f32 	%f16, %f15, %f13;
	cvt.rn.f32.s32 	%f17, %r8;
	mul.f32 	%f18, %f17, 0f34000000;
	fma.rn.f32 	%f19, %f16, 0fBD39BF78, 0f3DD80012;
	fma.rn.f32 	%f20, %f19, %f16, 0fBE0778E0;
	fma.rn.f32 	%f21, %f20, %f16, 0f3E146475;
	fma.rn.f32 	%f22, %f21, %f16, 0fBE2A68DD;
	fma.rn.f32 	%f23, %f22, %f16, 0f3E4CAF9E;
	fma.rn.f32 	%f24, %f23, %f16, 0fBE800042;
	fma.rn.f32 	%f25, %f24, %f16, 0f3EAAAAE6;
	fma.rn.f32 	%f26, %f25, %f16, 0fBF000000;
	mul.f32 	%f27, %f16, %f26;
	fma.rn.f32 	%f28, %f27, %f16, %f16;
	fma.rn.f32 	%f34, %f18, 0f3F317218, %f28;
	setp.lt.u32 	%p2, %r2, 2139095040;
	@%p2 bra 	$L__BB1_2;
	setp.gt.s32 	%p3, %r2, -1082130432;
	fma.rn.f32 	%f29, %f2, 0f7F800000, 0f7F800000;
	selp.f32 	%f30, %f29, %f34, %p3;
	setp.eq.f32 	%p4, %f2, 0f00000000;
	selp.f32 	%f34, 0f80000000, %f30, %p4;
$L__BB1_2:
	cvta.to.global.u64 	%rd6, %rd1;
	mov.f32 	%f31, 0f3F000000;
	copysign.f32 	%f32, %f1, %f31;
	mul.f32 	%f33, %f32, %f34;
	add.s64 	%rd8, %rd6, %rd4;
	st.global.f32 	[%rd8], %f33;
	ret;

}
	// .globl	default_function_kernel_6
.visible .entry default_function_kernel_6(
	.param .u64 .ptr .align 1 default_function_kernel_6_param_0,
	.param .u64 .ptr .align 1 default_function_kernel_6_param_1
)
.maxntid 32
{
	.reg .pred 	%p<7>;
	.reg .b32 	%r<12>;
	.reg .b32 	%f<41>;
	.reg .b64 	%rd<9>;

	ld.param.u64 	%rd1, [default_function_kernel_6_param_0];
	ld.param.u64 	%rd2, [default_function_kernel_6_param_1];
	cvta.to.global.u64 	%rd3, %rd2;
	mov.u32 	%r4, %ctaid.x;
	shl.b32 	%r5, %r4, 5;
	mov.u32 	%r6, %tid.x;
	or.b32  	%r1, %r5, %r6;
	mul.wide.u32 	%rd4, %r1, 4;
	add.s64 	%rd5, %rd3, %rd4;
	ld.global.nc.f32 	%f6, [%rd5];
	abs.f32 	%f1, %f6;
	mov.f32 	%f7, 0f3F800000;
	sub.rn.f32 	%f8, %f1, %f7;
	mov.b32 	%r2, %f8;
	setp.gt.u32 	%p1, %r2, 1258291200;
	fma.rn.f32 	%f9, %f1, %f1, 0fBF800000;
	rsqrt.approx.ftz.f32 	%f10, %f9;
	mul.f32 	%f11, %f10, %f9;
	mul.f32 	%f12, %f10, 0f3F000000;
	neg.f32 	%f13, %f11;
	fma.rn.f32 	%f14, %f13, %f11, %f9;
	fma.rn.f32 	%f15, %f14, %f12, %f11;
	setp.eq.f32 	%p2, %f9, 0f00000000;
	selp.f32 	%f16, 0f00000000, %f15, %p2;
	selp.f32 	%f17, 0fBF800001, %f16, %p1;
	add.f32 	%f2, %f8, %f17;
	add.rz.f32 	%f18, %f2, %f7;
	mov.b32 	%r7, %f18;
	add.s32 	%r8, %r7, -1061158912;
	and.b32  	%r9, %r8, -8388608;
	mov.b32 	%r3, %f2;
	sub.s32 	%r10, %r3, %r9;
	mov.b32 	%f19, %r10;
	sub.s32 	%r11, 1082130432, %r9;
	mov.b32 	%f20, %r11;
	fma.rn.f32 	%f21, %f20, 0f3E800000, 0fBF800000;
	add.f32 	%f22, %f21, %f19;
	cvt.rn.f32.s32 	%f23, %r9;
	mul.f32 	%f24, %f23, 0f34000000;
	fma.rn.f32 	%f25, %f22, 0fBD39BF78, 0f3DD80012;
	fma.rn.f32 	%f26, %f25, %f22, 0fBE0778E0;
	fma.rn.f32 	%f27, %f26, %f22, 0f3E146475;
	fma.rn.f32 	%f28, %f27, %f22, 0fBE2A68DD;
	fma.rn.f32 	%f29, %f28, %f22, 0f3E4CAF9E;
	fma.rn.f32 	%f30, %f29, %f22, 0fBE800042;
	fma.rn.f32 	%f31, %f30, %f22, 0f3EAAAAE6;
	fma.rn.f32 	%f32, %f31, %f22, 0fBF000000;
	mul.f32 	%f33, %f22, %f32;
	fma.rn.f32 	%f34, %f33, %f22, %f22;
	fma.rn.f32 	%f40, %f24, 0f3F317218, %f34;
	setp.lt.u32 	%p3, %r3, 2139095040;
	@%p3 bra 	$L__BB2_2;
	setp.gt.s32 	%p4, %r3, -1082130432;
	fma.rn.f32 	%f35, %f2, 0f7F800000, 0f7F800000;
	selp.f32 	%f36, %f35, %f40, %p4;
	setp.eq.f32 	%p5, %f2, 0f00000000;
	selp.f32 	%f40, 0f80000000, %f36, %p5;
$L__BB2_2:
	setp.gt.u32 	%p6, %r2, 1258291200;
	cvta.to.global.u64 	%rd6, %rd1;
	add.f32 	%f37, %f40, 0f3F317218;
	selp.f32 	%f38, %f37, %f40, %p6;
	add.f32 	%f39, %f1, %f38;
	add.s64 	%rd8, %rd6, %rd4;
	st.global.f32 	[%rd8], %f39;
	ret;

}
	// .globl	default_function_kernel
.visible .entry default_function_kernel(
	.param .u64 .ptr .align 1 default_function_kernel_param_0,
	.param .u64 .ptr .align 1 default_function_kernel_param_1
)
.maxntid 64
{
	.reg .pred 	%p<7>;
	.reg .b32 	%r<11>;
	.reg .b32 	%f<39>;
	.reg .b64 	%rd<9>;

	ld.param.u64 	%rd1, [default_function_kernel_param_0];
	ld.param.u64 	%rd2, [default_function_kernel_param_1];
	cvta.to.global.u64 	%rd3, %rd2;
	mov.u32 	%r3, %ctaid.x;
	shl.b32 	%r4, %r3, 6;
	mov.u32 	%r5, %tid.x;
	or.b32  	%r1, %r4, %r5;
	mul.wide.u32 	%rd4, %r1, 4;
	add.s64 	%rd5, %rd3, %rd4;
	ld.global.nc.f32 	%f1, [%rd5];
	abs.f32 	%f2, %f1;
	fma.rn.f32 	%f7, %f1, %f1, 0f3F800000;
	rsqrt.approx.ftz.f32 	%f8, %f7;
	fma.rn.f32 	%f9, %f7, %f8, 0f3F800000;
	rcp.approx.ftz.f32 	%f10, %f9;
	mul.f32 	%f11, %f2, %f10;
	fma.rn.f32 	%f12, %f2, %f11, %f2;
	setp.gt.f32 	%p1, %f2, 0f4B000000;
	selp.f32 	%f3, %f2, %f12, %p1;
	mov.f32 	%f13, 0f3F800000;
	add.rz.f32 	%f14, %f3, %f13;
	mov.b32 	%r6, %f14;
	add.s32 	%r7, %r6, -1061158912;
	and.b32  	%r8, %r7, -8388608;
	mov.b32 	%r2, %f3;
	sub.s32 	%r9, %r2, %r8;
	mov.b32 	%f15, %r9;
	sub.s32 	%r10, 1082130432, %r8;
	mov.b32 	%f16, %r10;
	fma.rn.f32 	%f17, %f16, 0f3E800000, 0fBF800000;
	add.f32 	%f18, %f17, %f15;
	cvt.rn.f32.s32 	%f19, %r8;
	mul.f32 	%f20, %f19, 0f34000000;
	fma.rn.f32 	%f21, %f18, 0fBD39BF78, 0f3DD80012;
	fma.rn.f32 	%f22, %f21, %f18, 0fBE0778E0;
	fma.rn.f32 	%f23, %f22, %f18, 0f3E146475;
	fma.rn.f32 	%f24, %f23, %f18, 0fBE2A68DD;
	fma.rn.f32 	%f25, %f24, %f18, 0f3E4CAF9E;
	fma.rn.f32 	%f26, %f25, %f18, 0fBE800042;
	fma.rn.f32 	%f27, %f26, %f18, 0f3EAAAAE6;
	fma.rn.f32 	%f28, %f27, %f18, 0fBF000000;
	mul.f32 	%f29, %f18, %f28;
	fma.rn.f32 	%f30, %f29, %f18, %f18;
	fma.rn.f32 	%f38, %f20, 0f3F317218, %f30;
	setp.lt.u32 	%p2, %r2, 2139095040;
	@%p2 bra 	$L__BB3_2;
	setp.gt.s32 	%p3, %r2, -1082130432;
	fma.rn.f32 	%f31, %f3, 0f7F800000, 0f7F800000;
	selp.f32 	%f32, %f31, %f38, %p3;
	setp.eq.f32 	%p4, %f3, 0f00000000;
	selp.f32 	%f38, 0f80000000, %f32, %p4;
$L__BB3_2:
	setp.gt.f32 	%p5, %f2, 0f4B000000;
	cvta.to.global.u64 	%rd6, %rd1;
	add.f32 	%f33, %f38, 0f3F317218;
	selp.f32 	%f34, %f33, %f38, %p5;
	setp.num.f32 	%p6, %f2, %f2;
	copysign.f32 	%f35, %f1, %f34;
	selp.f32 	%f36, %f35, %f34, %p6;
	abs.f32 	%f37, %f36;
	add.s64 	%rd8, %rd6, %rd4;
	st.global.f32 	[%rd8], %f37;
	ret;

}
	// .globl	default_function_kernel_4
.visible .entry default_function_kernel_4(
	.param .u64 .ptr .align 1 default_function_kernel_4_param_0,
	.param .u64 .ptr .align 1 default_function_kernel_4_param_1
)
.maxntid 32
{
	.reg .pred 	%p<7>;
	.reg .b32 	%r<11>;
	.reg .b32 	%f<39>;
	.reg .b64 	%rd<9>;

	ld.param.u64 	%rd1, [default_function_kernel_4_param_0];
	ld.param.u64 	%rd2, [default_function_kernel_4_param_1];
	cvta.to.global.u64 	%rd3, %rd2;
	mov.u32 	%r3, %ctaid.x;
	shl.b32 	%r4, %r3, 5;
	mov.u32 	%r5, %tid.x;
	or.b32  	%r1, %r4, %r5;
	mul.wide.u32 	%rd4, %r1, 4;
	add.s64 	%rd5, %rd3, %rd4;
	ld.global.nc.f32 	%f7, [%rd5];
	abs.f32 	%f1, %f7;
	abs.f32 	%f2, %f1;
	fma.rn.f32 	%f8, %f1, %f1, 0f3F800000;
	rsqrt.approx.ftz.f32 	%f9, %f8;
	fma.rn.f32 	%f10, %f8, %f9, 0f3F800000;
	rcp.approx.ftz.f32 	%f11, %f10;
	mul.f32 	%f12, %f2, %f11;
	fma.rn.f32 	%f13, %f2, %f12, %f2;
	setp.gt.f32 	%p1, %f2, 0f4B000000;
	selp.f32 	%f3, %f2, %f13, %p1;
	mov.f32 	%f14, 0f3F800000;
	add.rz.f32 	%f15, %f3, %f14;
	mov.b32 	%r6, %f15;
	add.s32 	%r7, %r6, -1061158912;
	and.b32  	%r8, %r7, -8388608;
	mov.b32 	%r2, %f3;
	sub.s32 	%r9, %r2, %r8;
	mov.b32 	%f16, %r9;
	sub.s32 	%r10, 1082130432, %r8;
	mov.b32 	%f17, %r10;
	fma.rn.f32 	%f18, %f17, 0f3E800000, 0fBF800000;
	add.f32 	%f19, %f18, %f16;
	cvt.rn.f32.s32 	%f20, %r8;
	mul.f32 	%f21, %f20, 0f34000000;
	fma.rn.f32 	%f22, %f19, 0fBD39BF78, 0f3DD80012;
	fma.rn.f32 	%f23, %f22, %f19, 0fBE0778E0;
	fma.rn.f32 	%f24, %f23, %f19, 0f3E146475;
	fma.rn.f32 	%f25, %f24, %f19, 0fBE2A68DD;
	fma.rn.f32 	%f26, %f25, %f19, 0f3E4CAF9E;
	fma.rn.f32 	%f27, %f26, %f19, 0fBE800042;
	fma.rn.f32 	%f28, %f27, %f19, 0f3EAAAAE6;
	fma.rn.f32 	%f29, %f28, %f19, 0fBF000000;
	mul.f32 	%f30, %f19, %f29;
	fma.rn.f32 	%f31, %f30, %f19, %f19;
	fma.rn.f32 	%f38, %f21, 0f3F317218, %f31;
	setp.lt.u32 	%p2, %r2, 2139095040;
	@%p2 bra 	$L__BB4_2;
	setp.gt.s32 	%p3, %r2, -1082130432;
	fma.rn.f32 	%f32, %f3, 0f7F800000, 0f7F800000;
	selp.f32 	%f33, %f32, %f38, %p3;
	setp.eq.f32 	%p4, %f3, 0f00000000;
	selp.f32 	%f38, 0f80000000, %f33, %p4;
$L__BB4_2:
	setp.gt.f32 	%p5, %f2, 0f4B000000;
	cvta.to.global.u64 	%rd6, %rd1;
	add.f32 	%f34, %f38, 0f3F317218;
	selp.f32 	%f35, %f34, %f38, %p5;
	setp.num.f32 	%p6, %f2, %f2;
	copysign.f32 	%f36, %f1, %f35;
	selp.f32 	%f37, %f36, %f35, %p6;
	add.s64 	%rd8, %rd6, %rd4;
	st.global.f32 	[%rd8], %f37;
	ret;

}
	// .globl	default_function_kernel_2
.visible .entry default_function_kernel_2(
	.param .u64 .ptr .align 1 default_function_kernel_2_param_0,
	.param .u64 .ptr .align 1 default_function_kernel_2_param_1
)
.maxntid 32
{
	.reg .pred 	%p<4>;
	.reg .b32 	%r<5>;
	.reg .b32 	%f<27>;
	.reg .b64 	%rd<8>;

	ld.param.u64 	%rd1, [default_function_kernel_2_param_0];
	ld.param.u64 	%rd2, [default_function_kernel_2_param_1];
	cvta.to.global.u64 	%rd3, %rd1;
	cvta.to.global.u64 	%rd4, %rd2;
	mov.u32 	%r1, %ctaid.x;
	shl.b32 	%r2, %r1, 5;
	mov.u32 	%r3, %tid.x;
	or.b32  	%r4, %r2, %r3;
	mul.wide.u32 	%rd5, %r4, 4;
	add.s64 	%rd6, %rd4, %rd5;
	ld.global.nc.f32 	%f1, [%rd6];
	abs.f32 	%f2, %f1;
	fma.rn.f32 	%f3, %f2, 0fBF000000, 0f3F000000;
	rsqrt.approx.ftz.f32 	%f4, %f3;
	mul.f32 	%f5, %f4, %f3;
	mul.f32 	%f6, %f4, 0fBF000000;
	fma.rn.f32 	%f7, %f5, %f6, 0f3F000000;
	fma.rn.f32 	%f8, %f5, %f7, %f5;
	setp.eq.f32 	%p1, %f2, 0f3F800000;
	selp.f32 	%f9, 0f00000000, %f8, %p1;
	setp.gt.f32 	%p2, %f2, 0f3F0F5C29;
	selp.f32 	%f10, %f9, %f2, %p2;
	copysign.f32 	%f11, %f1, %f10;
	mul.f32 	%f12, %f11, %f11;
	fma.rn.f32 	%f13, %f12, 0f3D10ECEF, 0f3C8B1ABB;
	fma.rn.f32 	%f14, %f13, %f12, 0f3CFC028C;
	fma.rn.f32 	%f15, %f14, %f12, 0f3D372139;
	fma.rn.f32 	%f16, %f15, %f12, 0f3D9993DB;
	fma.rn.f32 	%f17, %f16, %f12, 0f3E2AAAC6;
	mul.f32 	%f18, %f12, %f17;
	fma.rn.f32 	%f19, %f18, %f11, %f11;
	neg.f32 	%f20, %f19;
	selp.f32 	%f21, %f19, %f20, %p2;
	fma.rn.f32 	%f22, 0f3F6EE581, 0f3FD774EB, %f21;
	setp.gt.f32 	%p3, %f1, 0f3F0F5C29;
	selp.f32 	%f23, %f19, %f22, %p3;
	add.f32 	%f24, %f23, %f23;
	selp.f32 	%f25, %f24, %f23, %p2;
	sub.f32 	%f26, %f25, %f1;
	add.s64 	%rd7, %rd3, %rd5;
	st.global.f32 	[%rd7], %f26;
	ret;

}
	// .globl	default_function_kernel_3
.visible .entry default_function_kernel_3(
	.param .u64 .ptr .align 1 default_function_kernel_3_param_0,
	.param .u64 .ptr .align 1 default_function_kernel_3_param_1
)
.maxntid 32
{
	.reg .pred 	%p<4>;
	.reg .b32 	%r<5>;
	.reg .b32 	%f<27>;
	.reg .b64 	%rd<8>;

	ld.param.u64 	%rd1, [default_function_kernel_3_param_0];
	ld.param.u64 	%rd2, [default_function_kernel_3_param_1];
	cvta.to.global.u64 	%rd3, %rd1;
	cvta.to.global.u64 	%rd4, %rd2;
	mov.u32 	%r1, %ctaid.x;
	shl.b32 	%r2, %r1, 5;
	mov.u32 	%r3, %tid.x;
	or.b32  	%r4, %r2, %r3;
	mul.wide.u32 	%rd5, %r4, 4;
	add.s64 	%rd6, %rd4, %rd5;
	ld.global.nc.f32 	%f1, [%rd6];
	abs.f32 	%f2, %f1;
	fma.rn.f32 	%f3, %f2, 0fBF000000, 0f3F000000;
	rsqrt.approx.ftz.f32 	%f4, %f3;
	mul.f32 	%f5, %f4, %f3;
	mul.f32 	%f6, %f4, 0fBF000000;
	fma.rn.f32 	%f7, %f5, %f6, 0f3F000000;
	fma.rn.f32 	%f8, %f5, %f7, %f5;
	setp.eq.f32 	%p1, %f2, 0f3F800000;
	selp.f32 	%f9, 0f00000000, %f8, %p1;
	setp.gt.f32 	%p2, %f2, 0f3F0F5C29;
	selp.f32 	%f10, %f9, %f2, %p2;
	copysign.f32 	%f11, %f1, %f10;
	mul.f32 	%f12, %f11, %f11;
	fma.rn.f32 	%f13, %f12, 0f3D10ECEF, 0f3C8B1ABB;
	fma.rn.f32 	%f14, %f13, %f12, 0f3CFC028C;
	fma.rn.f32 	%f15, %f14, %f12, 0f3D372139;
	fma.rn.f32 	%f16, %f15, %f12, 0f3D9993DB;
	fma.rn.f32 	%f17, %f16, %f12, 0f3E2AAAC6;
	mul.f32 	%f18, %f12, %f17;
	fma.rn.f32 	%f19, %f18, %f11, %f11;
	neg.f32 	%f20, %f19;
	selp.f32 	%f21, %f19, %f20, %p2;
	fma.rn.f32 	%f22, 0f3F6EE581, 0f3FD774EB, %f21;
	setp.gt.f32 	%p3, %f1, 0f3F0F5C29;
	selp.f32 	%f23, %f19, %f22, %p3;
	add.f32 	%f24, %f23, %f23;
	selp.f32 	%f25, %f24, %f23, %p2;
	add.f32 	%f26, %f1, %f25;
	add.s64 	%rd7, %rd3, %rd5;
	st.global.f32 	[%rd7], %f26;
	ret;

}


// ===== COMPILED SASS (sm_100) =====

	.target	sm_100

	.elftype	@"ET_EXEC"


//--------------------- .note.nv.tkinfo           --------------------------
	.section	.note.nv.tkinfo,"",@"SHT_NOTE"
	.sectionflags	@"SHF_NOTE_NV_TKINFO"
	.tkinfo
        /*0018*/ 	.word	0x00000002
        /*0030*/ 	.string	""
        /*0030*/ 	.string	"ptxas"
        /*0030*/ 	.string	"Cuda compilation tools, release 13.0, V13.0.88"
        /*0030*/ 	.string	"Build cuda_13.0.r13.0/compiler.36424714_0"
        /*0030*/ 	.string	"-arch sm_100 -m 64 "



//--------------------- .note.nv.cuinfo           --------------------------
	.section	.note.nv.cuinfo,"",@"SHT_NOTE"
	.sectionflags	@"SHF_NOTE_NV_CUINFO"
        /*0018*/ 	.short	0x0002
        /*001a*/ 	.short	0x0064
        /*001c*/ 	.short	0x0082
	.zero		2


//--------------------- .nv.info                  --------------------------
	.section	.nv.info,"",@"SHT_CUDA_INFO"
	.align	4


	//----- nvinfo : EIATTR_REGCOUNT
	.align		4
        /*0000*/ 	.byte	0x04, 0x2f
        /*0002*/ 	.short	(.L_1 - .L_0)
	.align		4
.L_0:
        /*0004*/ 	.word	index@(default_function_kernel_5)
        /*0008*/ 	.word	0x0000000c


	//----- nvinfo : EIATTR_FRAME_SIZE
	.align		4
.L_1:
        /*000c*/ 	.byte	0x04, 0x11
        /*000e*/ 	.short	(.L_3 - .L_2)
	.align		4
.L_2:
        /*0010*/ 	.word	index@(default_function_kernel_5)
        /*0014*/ 	.word	0x00000000


	//----- nvinfo : EIATTR_REGCOUNT
	.align		4
.L_3:
        /*0018*/ 	.byte	0x04, 0x2f
        /*001a*/ 	.short	(.L_5 - .L_4)
	.align		4
.L_4:
        /*001c*/ 	.word	index@(default_function_kernel_1)
        /*0020*/ 	.word	0x0000000c


	//----- nvinfo : EIATTR_FRAME_SIZE
	.align		4
.L_5:
        /*0024*/ 	.byte	0x04, 0x11
        /*0026*/ 	.short	(.L_7 - .L_6)
	.align		4
.L_6:
        /*0028*/ 	.word	index@(default_function_kernel_1)
        /*002c*/ 	.word	0x00000000


	//----- nvinfo : EIATTR_REGCOUNT
	.align		4
.L_7:
        /*0030*/ 	.byte	0x04, 0x2f
        /*0032*/ 	.short	(.L_9 - .L_8)
	.align		4
.L_8:
        /*0034*/ 	.word	index@(default_function_kernel_6)
        /*0038*/ 	.word	0x0000000c


	//----- nvinfo : EIATTR_FRAME_SIZE
	.align		4
.L_9:
        /*003c*/ 	.byte	0x04, 0x11
        /*003e*/ 	.short	(.L_11 - .L_10)
	.align		4
.L_10:
        /*0040*/ 	.word	index@(default_function_kernel_6)
        /*0044*/ 	.word	0x00000000


	//----- nvinfo : EIATTR_REGCOUNT
	.align		4
.L_11:
        /*0048*/ 	.byte	0x04, 0x2f
        /*004a*/ 	.short	(.L_13 - .L_12)
	.align		4
.L_12:
        /*004c*/ 	.word	index@(default_function_kernel)
        /*0050*/ 	.word	0x0000000c


	//----- nvinfo : EIATTR_FRAME_SIZE
	.align		4
.L_13:
        /*0054*/ 	.byte	0x04, 0x11
        /*0056*/ 	.short	(.L_15 - .L_14)
	.align		4
.L_14:
        /*0058*/ 	.word	index@(default_function_kernel)
        /*005c*/ 	.word	0x00000000


	//----- nvinfo : EIATTR_REGCOUNT
	.align		4
.L_15:
        /*0060*/ 	.byte	0x04, 0x2f
        /*0062*/ 	.short	(.L_17 - .L_16)
	.align		4
.L_16:
        /*0064*/ 	.word	index@(default_function_kernel_4)
        /*0068*/ 	.word	0x0000000c


	//----- nvinfo : EIATTR_FRAME_SIZE
	.align		4
.L_17:
        /*006c*/ 	.byte	0x04, 0x11
        /*006e*/ 	.short	(.L_19 - .L_18)
	.align		4
.L_18:
        /*0070*/ 	.word	index@(default_function_kernel_4)
        /*0074*/ 	.word	0x00000000


	//----- nvinfo : EIATTR_REGCOUNT
	.align		4
.L_19:
        /*0078*/ 	.byte	0x04, 0x2f
        /*007a*/ 	.short	(.L_21 - .L_20)
	.align		4
.L_20:
        /*007c*/ 	.word	index@(default_function_kernel_2)
        /*0080*/ 	.word	0x0000000c


	//----- nvinfo : EIATTR_FRAME_SIZE
	.align		4
.L_21:
        /*0084*/ 	.byte	0x04, 0x11
        /*0086*/ 	.short	(.L_23 - .L_22)
	.align		4
.L_22:
        /*0088*/ 	.word	index@(default_function_kernel_2)
        /*008c*/ 	.word	0x00000000


	//----- nvinfo : EIATTR_REGCOUNT
	.align		4
.L_23:
        /*0090*/ 	.byte	0x04, 0x2f
        /*0092*/ 	.short	(.L_25 - .L_24)
	.align		4
.L_24:
        /*0094*/ 	.word	index@(default_function_kernel_3)
        /*0098*/ 	.word	0x0000000c


	//----- nvinfo : EIATTR_FRAME_SIZE
	.align		4
.L_25:
        /*009c*/ 	.byte	0x04, 0x11
        /*009e*/ 	.short	(.L_27 - .L_26)
	.align		4
.L_26:
        /*00a0*/ 	.word	index@(default_function_kernel_3)
        /*00a4*/ 	.word	0x00000000


	//----- nvinfo : EIATTR_MIN_STACK_SIZE
	.align		4
.L_27:
        /*00a8*/ 	.byte	0x04, 0x12
        /*00aa*/ 	.short	(.L_29 - .L_28)
	.align		4
.L_28:
        /*00ac*/ 	.word	index@(default_function_kernel_3)
        /*00b0*/ 	.word	0x00000000


	//----- nvinfo : EIATTR_MIN_STACK_SIZE
	.align		4
.L_29:
        /*00b4*/ 	.byte	0x04, 0x12
        /*00b6*/ 	.short	(.L_31 - .L_30)
	.align		4
.L_30:
        /*00b8*/ 	.word	index@(default_function_kernel_2)
        /*00bc*/ 	.word	0x00000000


	//----- nvinfo : EIATTR_MIN_STACK_SIZE
	.align		4
.L_31:
        /*00c0*/ 	.byte	0x04, 0x12
        /*00c2*/ 	.short	(.L_33 - .L_32)
	.align		4
.L_32:
        /*00c4*/ 	.word	index@(default_function_kernel_4)
        /*00c8*/ 	.word	0x00000000


	//----- nvinfo : EIATTR_MIN_STACK_SIZE
	.align		4
.L_33:
        /*00cc*/ 	.byte	0x04, 0x12
        /*00ce*/ 	.short	(.L_35 - .L_34)
	.align		4
.L_34:
        /*00d0*/ 	.word	index@(default_function_kernel)
        /*00d4*/ 	.word	0x00000000


	//----- nvinfo : EIATTR_MIN_STACK_SIZE
	.align		4
.L_35:
        /*00d8*/ 	.byte	0x04, 0x12
        /*00da*/ 	.short	(.L_37 - .L_36)
	.align		4
.L_36:
        /*00dc*/ 	.word	index@(default_function_kernel_6)
        /*00e0*/ 	.word	0x00000000


	//----- nvinfo : EIATTR_MIN_STACK_SIZE
	.align		4
.L_37:
        /*00e4*/ 	.byte	0x04, 0x12
        /*00e6*/ 	.short	(.L_39 - .L_38)
	.align		4
.L_38:
        /*00e8*/ 	.word	index@(default_function_kernel_1)
        /*00ec*/ 	.word	0x00000000


	//----- nvinfo : EIATTR_MIN_STACK_SIZE
	.align		4
.L_39:
        /*00f0*/ 	.byte	0x04, 0x12
        /*00f2*/ 	.short	(.L_41 - .L_40)
	.align		4
.L_40:
        /*00f4*/ 	.word	index@(default_function_kernel_5)
        /*00f8*/ 	.word	0x00000000
.L_41:


//--------------------- .nv.compat                --------------------------
	.section	.nv.compat,"",@"SHT_CUDA_COMPAT_INFO"
	.align	4
        /*0000*/ 	.byte	0x02, 0x09, 0x00, 0x00, 0x02, 0x02, 0x01, 0x00, 0x02, 0x05, 0x05, 0x00, 0x03, 0x07, 0x01, 0x01
        /*0010*/ 	.byte	0x02, 0x03, 0x00, 0x00, 0x02, 0x06, 0x01, 0x00, 0x04, 0x0b, 0x08, 0x00, 0x01, 0x00, 0x00, 0x00
        /*0020*/ 	.byte	0x00, 0x00, 0x00, 0x00


//--------------------- .nv.info.default_function_kernel_3 --------------------------
	.section	.nv.info.default_function_kernel_3,"",@"SHT_CUDA_INFO"
	.sectionflags	@""
	.align	4


	//----- nvinfo : EIATTR_CUDA_API_VERSION
	.align		4
        /*0000*/ 	.byte	0x04, 0x37
        /*0002*/ 	.short	(.L_43 - .L_42)
.L_42:
        /*0004*/ 	.word	0x00000082


	//----- nvinfo : EIATTR_KPARAM_INFO
	.align		4
.L_43:
        /*0008*/ 	.byte	0x04, 0x17
        /*000a*/ 	.short	(.L_45 - .L_44)
.L_44:
        /*000c*/ 	.word	0x00000000
        /*0010*/ 	.short	0x0001
        /*0012*/ 	.short	0x0008
        /*0014*/ 	.byte	0x00, 0xf5, 0x21, 0x00


	//----- nvinfo : EIATTR_KPARAM_INFO
	.align		4
.L_45:
        /*0018*/ 	.byte	0x04, 0x17
        /*001a*/ 	.short	(.L_47 - .L_46)
.L_46:
        /*001c*/ 	.word	0x00000000
        /*0020*/ 	.short	0x0000
        /*0022*/ 	.short	0x0000
        /*0024*/ 	.byte	0x00, 0xf5, 0x21, 0x00


	//----- nvinfo : EIATTR_SPARSE_MMA_MASK
	.align		4
.L_47:
        /*0028*/ 	.byte	0x03, 0x50
        /*002a*/ 	.short	0x0000


	//----- nvinfo : EIATTR_MAXREG_COUNT
	.align		4
        /*002c*/ 	.byte	0x03, 0x1b
        /*002e*/ 	.short	0x00ff


	//----- nvinfo : EIATTR_MERCURY_ISA_VERSION
	.align		4
        /*0030*/ 	.byte	0x03, 0x5f
        /*0032*/ 	.short	0x0101


	//----- nvinfo : EIATTR_VRC_CTA_INIT_COUNT
	.align		4
        /*0034*/ 	.byte	0x02, 0x4a
	.zero		1
	.zero		1


	//----- nvinfo : EIATTR_EXIT_INSTR_OFFSETS
	.align		4
        /*0038*/ 	.byte	0x04, 0x1c
        /*003a*/ 	.short	(.L_49 - .L_48)


	//   ....[0]....
.L_48:
        /*003c*/ 	.word	0x00000270


	//----- nvinfo : EIATTR_MAX_THREADS
	.align		4
.L_49:
        /*0040*/ 	.byte	0x04, 0x05
        /*0042*/ 	.short	(.L_51 - .L_50)
.L_50:
        /*0044*/ 	.word	0x00000020
        /*0048*/ 	.word	0x00000001
        /*004c*/ 	.word	0x00000001


	//----- nvinfo : EIATTR_CBANK_PARAM_SIZE
	.align		4
.L_51:
        /*0050*/ 	.byte	0x03, 0x19
        /*0052*/ 	.short	0x0010


	//----- nvinfo : EIATTR_PARAM_CBANK
	.align		4
        /*0054*/ 	.byte	0x04, 0x0a
        /*0056*/ 	.short	(.L_53 - .L_52)
	.align		4
.L_52:
        /*0058*/ 	.word	index@(.nv.constant0.default_function_kernel_3)
        /*005c*/ 	.short	0x0380
        /*005e*/ 	.short	0x0010


	//----- nvinfo : EIATTR_SW_WAR
	.align		4
.L_53:
        /*0060*/ 	.byte	0x04, 0x36
        /*0062*/ 	.short	(.L_55 - .L_54)
.L_54:
        /*0064*/ 	.word	0x00000008
.L_55:


//--------------------- .nv.info.default_function_kernel_2 --------------------------
	.section	.nv.info.default_function_kernel_2,"",@"SHT_CUDA_INFO"
	.sectionflags	@""
	.align	4


	//----- nvinfo : EIATTR_CUDA_API_VERSION
	.align		4
        /*0000*/ 	.byte	0x04, 0x37
        /*0002*/ 	.short	(.L_57 - .L_56)
.L_56:
        /*0004*/ 	.word	0x00000082


	//----- nvinfo : EIATTR_KPARAM_INFO
	.align		4
.L_57:
        /*0008*/ 	.byte	0x04, 0x17
        /*000a*/ 	.short	(.L_59 - .L_58)
.L_58:
        /*000c*/ 	.word	0x00000000
        /*0010*/ 	.short	0x0001
        /*0012*/ 	.short	0x0008
        /*0014*/ 	.byte	0x00, 0xf5, 0x21, 0x00


	//----- nvinfo : EIATTR_KPARAM_INFO
	.align		4
.L_59:
        /*0018*/ 	.byte	0x04, 0x17
        /*001a*/ 	.short	(.L_61 - .L_60)
.L_60:
        /*001c*/ 	.word	0x00000000
        /*0020*/ 	.short	0x0000
        /*0022*/ 	.short	0x0000
        /*0024*/ 	.byte	0x00, 0xf5, 0x21, 0x00


	//----- nvinfo : EIATTR_SPARSE_MMA_MASK
	.align		4
.L_61:
        /*0028*/ 	.byte	0x03, 0x50
        /*002a*/ 	.short	0x0000


	//----- nvinfo : EIATTR_MAXREG_COUNT
	.align		4
        /*002c*/ 	.byte	0x03, 0x1b
        /*002e*/ 	.short	0x00ff


	//----- nvinfo : EIATTR_MERCURY_ISA_VERSION
	.align		4
        /*0030*/ 	.byte	0x03, 0x5f
        /*0032*/ 	.short	0x0101


	//----- nvinfo : EIATTR_VRC_CTA_INIT_COUNT
	.align		4
        /*0034*/ 	.byte	0x02, 0x4a
	.zero		1
	.zero		1


	//----- nvinfo : EIATTR_EXIT_INSTR_OFFSETS
	.align		4
        /*0038*/ 	.byte	0x04, 0x1c
        /*003a*/ 	.short	(.L_63 - .L_62)


	//   ....[0]....
.L_62:
        /*003c*/ 	.word	0x00000270


	//----- nvinfo : EIATTR_MAX_THREADS
	.align		4
.L_63:
        /*0040*/ 	.byte	0x04, 0x05
        /*0042*/ 	.short	(.L_65 - .L_64)
.L_64:
        /*0044*/ 	.word	0x00000020
        /*0048*/ 	.word	0x00000001
        /*004c*/ 	.word	0x00000001


	//----- nvinfo : EIATTR_CBANK_PARAM_SIZE
	.align		4
.L_65:
        /*0050*/ 	.byte	0x03, 0x19
        /*0052*/ 	.short	0x0010


	//----- nvinfo : EIATTR_PARAM_CBANK
	.align		4
        /*0054*/ 	.byte	0x04, 0x0a
        /*0056*/ 	.short	(.L_67 - .L_66)
	.align		4
.L_66:
        /*0058*/ 	.word	index@(.nv.constant0.default_function_kernel_2)
        /*005c*/ 	.short	0x0380
        /*005e*/ 	.short	0x0010


	//----- nvinfo : EIATTR_SW_WAR
	.align		4
.L_67:
        /*0060*/ 	.byte	0x04, 0x36
        /*0062*/ 	.short	(.L_69 - .L_68)
.L_68:
        /*0064*/ 	.word	0x00000008
.L_69:


//--------------------- .nv.info.default_function_kernel_4 --------------------------
	.section	.nv.info.default_function_kernel_4,"",@"SHT_CUDA_INFO"
	.sectionflags	@""
	.align	4


	//----- nvinfo : EIATTR_CUDA_API_VERSION
	.align		4
        /*0000*/ 	.byte	0x04, 0x37
        /*0002*/ 	.short	(.L_71 - .L_70)
.L_70:
        /*0004*/ 	.word	0x00000082


	//----- nvinfo : EIATTR_KPARAM_INFO
	.align		4
.L_71:
        /*0008*/ 	.byte	0x04, 0x17
        /*000a*/ 	.short	(.L_73 - .L_72)
.L_72:
        /*000c*/ 	.word	0x00000000
        /*0010*/ 	.short	0x0001
        /*0012*/ 	.short	0x0008
        /*0014*/ 	.byte	0x00, 0xf5, 0x21, 0x00


	//----- nvinfo : EIATTR_KPARAM_INFO
	.align		4
.L_73:
        /*0018*/ 	.byte	0x04, 0x17
        /*001a*/ 	.short	(.L_75 - .L_74)
.L_74:
        /*001c*/ 	.word	0x00000000
        /*0020*/ 	.short	0x0000
        /*0022*/ 	.short	0x0000
        /*0024*/ 	.byte	0x00, 0xf5, 0x21, 0x00


	//----- nvinfo : EIATTR_SPARSE_MMA_MASK
	.align		4
.L_75:
        /*0028*/ 	.byte	0x03, 0x50
        /*002a*/ 	.short	0x0000


	//----- nvinfo : EIATTR_MAXREG_COUNT
	.align		4
        /*002c*/ 	.byte	0x03, 0x1b
        /*002e*/ 	.short	0x00ff


	//----- nvinfo : EIATTR_MERCURY_ISA_VERSION
	.align		4
        /*0030*/ 	.byte	0x03, 0x5f
        /*0032*/ 	.short	0x0101


	//----- nvinfo : EIATTR_VRC_CTA_INIT_COUNT
	.align		4
        /*0034*/ 	.byte	0x02, 0x4a
	.zero		1
	.zero		1


	//----- nvinfo : EIATTR_EXIT_INSTR_OFFSETS
	.align		4
        /*0038*/ 	.byte	0x04, 0x1c
        /*003a*/ 	.short	(.L_77 - .L_76)


	//   ....[0]....
.L_76:
        /*003c*/ 	.word	0x00000350


	//----- nvinfo : EIATTR_MAX_THREADS
	.align		4
.L_77:
        /*0040*/ 	.byte	0x04, 0x05
        /*0042*/ 	.short	(.L_79 - .L_78)
.L_78:
        /*0044*/ 	.word	0x00000020
        /*0048*/ 	.word	0x00000001
        /*004c*/ 	.word	0x00000001


	//----- nvinfo : EIATTR_CBANK_PARAM_SIZE
	.align		4
.L_79:
        /*0050*/ 	.byte	0x03, 0x19
        /*0052*/ 	.short	0x0010


	//----- nvinfo : EIATTR_PARAM_CBANK
	.align		4
        /*0054*/ 	.byte	0x04, 0x0a
        /*0056*/ 	.short	(.L_81 - .L_80)
	.align		4
.L_80:
        /*0058*/ 	.word	index@(.nv.constant0.default_function_kernel_4)
        /*005c*/ 	.short	0x0380
        /*005e*/ 	.short	0x0010


	//----- nvinfo : EIATTR_SW_WAR
	.align		4
.L_81:
        /*0060*/ 	.byte	0x04, 0x36
        /*0062*/ 	.short	(.L_83 - .L_82)
.L_82:
        /*0064*/ 	.word	0x00000008
.L_83:


//--------------------- .nv.info.default_function_kernel --------------------------
	.section	.nv.info.default_function_kernel,"",@"SHT_CUDA_INFO"
	.sectionflags	@""
	.align	4


	//----- nvinfo : EIATTR_CUDA_API_VERSION
	.align		4
        /*0000*/ 	.byte	0x04, 0x37
        /*0002*/ 	.short	(.L_85 - .L_84)
.L_84:
        /*0004*/ 	.word	0x00000082


	//----- nvinfo : EIATTR_KPARAM_INFO
	.align		4
.L_85:
        /*0008*/ 	.byte	0x04, 0x17
        /*000a*/ 	.short	(.L_87 - .L_86)
.L_86:
        /*000c*/ 	.word	0x00000000
        /*0010*/ 	.short	0x0001
        /*0012*/ 	.short	0x0008
        /*0014*/ 	.byte	0x00, 0xf5, 0x21, 0x00


	//----- nvinfo : EIATTR_KPARAM_INFO
	.align		4
.L_87:
        /*0018*/ 	.byte	0x04, 0x17
        /*001a*/ 	.short	(.L_89 - .L_88)
.L_88:
        /*001c*/ 	.word	0x00000000
        /*0020*/ 	.short	0x0000
        /*0022*/ 	.short	0x0000
        /*0024*/ 	.byte	0x00, 0xf5, 0x21, 0x00


	//----- nvinfo : EIATTR_SPARSE_MMA_MASK
	.align		4
.L_89:
        /*0028*/ 	.byte	0x03, 0x50
        /*002a*/ 	.short	0x0000


	//----- nvinfo : EIATTR_MAXREG_COUNT
	.align		4
        /*002c*/ 	.byte	0x03, 0x1b
        /*002e*/ 	.short	0x00ff


	//----- nvinfo : EIATTR_MERCURY_ISA_VERSION
	.align		4
        /*0030*/ 	.byte	0x03, 0x5f
        /*0032*/ 	.short	0x0101


	//----- nvinfo : EIATTR_VRC_CTA_INIT_COUNT
	.align		4
        /*0034*/ 	.byte	0x02, 0x4a
	.zero		1
	.zero		1


	//----- nvinfo : EIATTR_EXIT_INSTR_OFFSETS
	.align		4
        /*0038*/ 	.byte	0x04, 0x1c
        /*003a*/ 	.short	(.L_91 - .L_90)


	//   ....[0]....
.L_90:
        /*003c*/ 	.word	0x00000350


	//----- nvinfo : EIATTR_MAX_THREADS
	.align		4
.L_91:
        /*0040*/ 	.byte	0x04, 0x05
        /*0042*/ 	.short	(.L_93 - .L_92)
.L_92:
        /*0044*/ 	.word	0x00000040
        /*0048*/ 	.word	0x00000001
        /*004c*/ 	.word	0x00000001


	//----- nvinfo : EIATTR_CBANK_PARAM_SIZE
	.align		4
.L_93:
        /*0050*/ 	.byte	0x03, 0x19
        /*0052*/ 	.short	0x0010


	//----- nvinfo : EIATTR_PARAM_CBANK
	.align		4
        /*0054*/ 	.byte	0x04, 0x0a
        /*0056*/ 	.short	(.L_95 - .L_94)
	.align		4
.L_94:
        /*0058*/ 	.word	index@(.nv.constant0.default_function_kernel)
        /*005c*/ 	.short	0x0380
        /*005e*/ 	.short	0x0010


	//----- nvinfo : EIATTR_SW_WAR
	.align		4
.L_95:
        /*0060*/ 	.byte	0x04, 0x36
        /*0062*/ 	.short	(.L_97 - .L_96)
.L_96:
        /*0064*/ 	.word	0x00000008
.L_97:


//--------------------- .nv.info.default_function_kernel_6 --------------------------
	.section	.nv.info.default_function_kernel_6,"",@"SHT_CUDA_INFO"
	.sectionflags	@""
	.align	4


	//----- nvinfo : EIATTR_CUDA_API_VERSION
	.align		4
        /*0000*/ 	.byte	0x04, 0x37
        /*0002*/ 	.short	(.L_99 - .L_98)
.L_98:
        /*0004*/ 	.word	0x00000082


	//----- nvinfo : EIATTR_KPARAM_INFO
	.align		4
.L_99:
        /*0008*/ 	.byte	0x04, 0x17
        /*000a*/ 	.short	(.L_101 - .L_100)
.L_100:
        /*000c*/ 	.word	0x00000000
        /*0010*/ 	.short	0x0001
        /*0012*/ 	.short	0x0008
        /*0014*/ 	.byte	0x00, 0xf5, 0x21, 0x00


	//----- nvinfo : EIATTR_KPARAM_INFO
	.align		4
.L_101:
        /*0018*/ 	.byte	0x04, 0x17
        /*001a*/ 	.short	(.L_103 - .L_102)
.L_102:
        /*001c*/ 	.word	0x00000000
        /*0020*/ 	.short	0x0000
        /*0022*/ 	.short	0x0000
        /*0024*/ 	.byte	0x00, 0xf5, 0x21, 0x00


	//----- nvinfo : EIATTR_SPARSE_MMA_MASK
	.align		4
.L_103:
        /*0028*/ 	.byte	0x03, 0x50
        /*002a*/ 	.short	0x0000


	//----- nvinfo : EIATTR_MAXREG_COUNT
	.align		4
        /*002c*/ 	.byte	0x03, 0x1b
        /*002e*/ 	.short	0x00ff


	//----- nvinfo : EIATTR_MERCURY_ISA_VERSION
	.align		4
        /*0030*/ 	.byte	0x03, 0x5f
        /*0032*/ 	.short	0x0101


	//----- nvinfo : EIATTR_VRC_CTA_INIT_COUNT
	.align		4
        /*0034*/ 	.byte	0x02, 0x4a
	.zero		1
	.zero		1


	//----- nvinfo : EIATTR_EXIT_INSTR_OFFSETS
	.align		4
        /*0038*/ 	.byte	0x04, 0x1c
        /*003a*/ 	.short	(.L_105 - .L_104)


	//   ....[0]....
.L_104:
        /*003c*/ 	.word	0x00000360


	//----- nvinfo : EIATTR_MAX_THREADS
	.align		4
.L_105:
        /*0040*/ 	.byte	0x04, 0x05
        /*0042*/ 	.short	(.L_107 - .L_106)
.L_106:
        /*0044*/ 	.word	0x00000020
        /*0048*/ 	.word	0x00000001
        /*004c*/ 	.word	0x00000001


	//----- nvinfo : EIATTR_CBANK_PARAM_SIZE
	.align		4
.L_107:
        /*0050*/ 	.byte	0x03, 0x19
        /*0052*/ 	.short	0x0010


	//----- nvinfo : EIATTR_PARAM_CBANK
	.align		4
        /*0054*/ 	.byte	0x04, 0x0a
        /*0056*/ 	.short	(.L_109 - .L_108)
	.align		4
.L_108:
        /*0058*/ 	.word	index@(.nv.constant0.default_function_kernel_6)
        /*005c*/ 	.short	0x0380
        /*005e*/ 	.short	0x0010


	//----- nvinfo : EIATTR_SW_WAR
	.align		4
.L_109:
        /*0060*/ 	.byte	0x04, 0x36
        /*0062*/ 	.short	(.L_111 - .L_110)
.L_110:
        /*0064*/ 	.word	0x00000008
.L_111:


//--------------------- .nv.info.default_function_kernel_1 --------------------------
	.section	.nv.info.default_function_kernel_1,"",@"SHT_CUDA_INFO"
	.sectionflags	@""
	.align	4


	//----- nvinfo : EIATTR_CUDA_API_VERSION
	.align		4
        /*0000*/ 	.byte	0x04, 0x37
        /*0002*/ 	.short	(.L_113 - .L_112)
.L_112:
        /*0004*/ 	.word	0x00000082


	//----- nvinfo : EIATTR_KPARAM_INFO
	.align		4
.L_113:
        /*0008*/ 	.byte	0x04, 0x17
        /*000a*/ 	.short	(.L_115 - .L_114)
.L_114:
        /*000c*/ 	.word	0x00000000
        /*0010*/ 	.short	0x0001
        /*0012*/ 	.short	0x0008
        /*0014*/ 	.byte	0x00, 0xf5, 0x21, 0x00


	//----- nvinfo : EIATTR_KPARAM_INFO
	.align		4
.L_115:
        /*0018*/ 	.byte	0x04, 0x17
        /*001a*/ 	.short	(.L_117 - .L_116)
.L_116:
        /*001c*/ 	.word	0x00000000
        /*0020*/ 	.short	0x0000
        /*0022*/ 	.short	0x0000
        /*0024*/ 	.byte	0x00, 0xf5, 0x21, 0x00


	//----- nvinfo : EIATTR_SPARSE_MMA_MASK
	.align		4
.L_117:
        /*0028*/ 	.byte	0x03, 0x50
        /*002a*/ 	.short	0x0000


	//----- nvinfo : EIATTR_MAXREG_COUNT
	.align		4
        /*002c*/ 	.byte	0x03, 0x1b
        /*002e*/ 	.short	0x00ff


	//----- nvinfo : EIATTR_MERCURY_ISA_VERSION
	.align		4
        /*0030*/ 	.byte	0x03, 0x5f
        /*0032*/ 	.short	0x0101


	//----- nvinfo : EIATTR_VRC_CTA_INIT_COUNT
	.align		4
        /*0034*/ 	.byte	0x02, 0x4a
	.zero		1
	.zero		1


	//----- nvinfo : EIATTR_EXIT_INSTR_OFFSETS
	.align		4
        /*0038*/ 	.byte	0x04, 0x1c
        /*003a*/ 	.short	(.L_119 - .L_118)


	//   ....[0]....
.L_118:
        /*003c*/ 	.word	0x00000310


	//----- nvinfo : EIATTR_MAX_THREADS
	.align		4
.L_119:
        /*0040*/ 	.byte	0x04, 0x05
        /*0042*/ 	.short	(.L_121 - .L_120)
.L_120:
        /*0044*/ 	.word	0x00000002
        /*0048*/ 	.word	0x00000001
        /*004c*/ 	.word	0x00000001


	//----- nvinfo : EIATTR_CBANK_PARAM_SIZE
	.align		4
.L_121:
        /*0050*/ 	.byte	0x03, 0x19
        /*0052*/ 	.short	0x0010


	//----- nvinfo : EIATTR_PARAM_CBANK
	.align		4
        /*0054*/ 	.byte	0x04, 0x0a
        /*0056*/ 	.short	(.L_123 - .L_122)
	.align		4
.L_122:
        /*0058*/ 	.word	index@(.nv.constant0.default_function_kernel_1)
        /*005c*/ 	.short	0x0380
        /*005e*/ 	.short	0x0010


	//----- nvinfo : EIATTR_SW_WAR
	.align		4
.L_123:
        /*0060*/ 	.byte	0x04, 0x36
        /*0062*/ 	.short	(.L_125 - .L_124)
.L_124:
        /*0064*/ 	.word	0x00000008
.L_125:


//--------------------- .nv.info.default_function_kernel_5 --------------------------
	.section	.nv.info.default_function_kernel_5,"",@"SHT_CUDA_INFO"
	.sectionflags	@""
	.align	4


	//----- nvinfo : EIATTR_CUDA_API_VERSION
	.align		4
        /*0000*/ 	.byte	0x04, 0x37
        /*0002*/ 	.short	(.L_127 - .L_126)
.L_126:
        /*0004*/ 	.word	0x00000082


	//----- nvinfo : EIATTR_KPARAM_INFO
	.align		4
.L_127:
        /*0008*/ 	.byte	0x04, 0x17
        /*000a*/ 	.short	(.L_129 - .L_128)
.L_128:
        /*000c*/ 	.word	0x00000000
        /*0010*/ 	.short	0x0001
        /*0012*/ 	.short	0x0008
        /*0014*/ 	.byte	0x00, 0xf5, 0x21, 0x00


	//----- nvinfo : EIATTR_KPARAM_INFO
	.align		4
.L_129:
        /*0018*/ 	.byte	0x04, 0x17
        /*001a*/ 	.short	(.L_131 - .L_130)
.L_130:
        /*001c*/ 	.word	0x00000000
        /*0020*/ 	.short	0x0000
        /*0022*/ 	.short	0x0000
        /*0024*/ 	.byte	0x00, 0xf5, 0x21, 0x00


	//----- nvinfo : EIATTR_SPARSE_MMA_MASK
	.align		4
.L_131:
        /*0028*/ 	.byte	0x03, 0x50
        /*002a*/ 	.short	0x0000


	//----- nvinfo : EIATTR_MAXREG_COUNT
	.align		4
        /*002c*/ 	.byte	0x03, 0x1b
        /*002e*/ 	.short	0x00ff


	//----- nvinfo : EIATTR_MERCURY_ISA_VERSION
	.align		4
        /*0030*/ 	.byte	0x03, 0x5f
        /*0032*/ 	.short	0x0101


	//----- nvinfo : EIATTR_VRC_CTA_INIT_COUNT
	.align		4
        /*0034*/ 	.byte	0x02, 0x4a
	.zero		1
	.zero		1


	//----- nvinfo : EIATTR_EXIT_INSTR_OFFSETS
	.align		4
        /*0038*/ 	.byte	0x04, 0x1c
        /*003a*/ 	.short	(.L_133 - .L_132)


	//   ....[0]....
.L_132:
        /*003c*/ 	.word	0x000000e0


	//----- nvinfo : EIATTR_MAX_THREADS
	.align		4
.L_133:
        /*0040*/ 	.byte	0x04, 0x05
        /*0042*/ 	.short	(.L_135 - .L_134)
.L_134:
        /*0044*/ 	.word	0x00000020
        /*0048*/ 	.word	0x00000001
        /*004c*/ 	.word	0x00000001


	//----- nvinfo : EIATTR_CBANK_PARAM_SIZE
	.align		4
.L_135:
        /*0050*/ 	.byte	0x03, 0x19
        /*0052*/ 	.short	0x0010


	//----- nvinfo : EIATTR_PARAM_CBANK
	.align		4
        /*0054*/ 	.byte	0x04, 0x0a
        /*0056*/ 	.short	(.L_137 - .L_136)
	.align		4
.L_136:
        /*0058*/ 	.word	index@(.nv.constant0.default_function_kernel_5)
        /*005c*/ 	.short	0x0380
        /*005e*/ 	.short	0x0010


	//----- nvinfo : EIATTR_SW_WAR
	.align		4
.L_137:
        /*0060*/ 	.byte	0x04, 0x36
        /*0062*/ 	.short	(.L_139 - .L_138)
.L_138:
        /*0064*/ 	.word	0x00000008
.L_139:


//--------------------- .nv.callgraph             --------------------------
	.section	.nv.callgraph,"",@"SHT_CUDA_CALLGRAPH"
	.align	4
	.sectionentsize	8
	.align		4
        /*0000*/ 	.word	0x00000000
	.align		4
        /*0004*/ 	.word	0xffffffff
	.align		4
        /*0008*/ 	.word	0x00000000
	.align		4
        /*000c*/ 	.word	0xfffffffe
	.align		4
        /*0010*/ 	.word	0x00000000
	.align		4
        /*0014*/ 	.word	0xfffffffd
	.align		4
        /*0018*/ 	.word	0x00000000
	.align		4
        /*001c*/ 	.word	0xfffffffc


//--------------------- .text.default_function_kernel_3 --------------------------
	.section	.text.default_function_kernel_3,"ax",@progbits
	.align	128
        .global         default_function_kernel_3
        .type           default_function_kernel_3,@function
        .size           default_function_kernel_3,(.L_x_7 - default_function_kernel_3)
        .other          default_function_kernel_3,@"STO_CUDA_ENTRY STV_DEFAULT"
default_function_kernel_3:
.text.default_function_kernel_3:
[----:B------:R-:W-:Y:S01]  /*0000*/  LDC R1, c[0x0][0x37c] ;  /* 0x0000df00ff017b82 */ /* 0x000fe20000000800 */
[----:B------:R-:W0:Y:S07]  /*0010*/  S2R R5, SR_TID.X ;  /* 0x0000000000057919 */ /* 0x000e2e0000002100 */
[----:B------:R-:W1:Y:S01]  /*0020*/  S2UR UR4, SR_CTAID.X ;  /* 0x00000000000479c3 */ /* 0x000e620000002500 */
[----:B------:R-:W2:Y:S07]  /*0030*/  LDCU.64 UR6, c[0x0][0x358] ;  /* 0x00006b00ff0677ac */ /* 0x000eae0008000a00 */
[----:B------:R-:W3:Y:S01]  /*0040*/  LDC.64 R2, c[0x0][0x388] ;  /* 0x0000e200ff027b82 */ /* 0x000ee20000000a00 */
[----:B-1----:R-:W-:-:S06]  /*0050*/  USHF.L.U32 UR4, UR4, 0x5, URZ ;  /* 0x0000000504047899 */ /* 0x002fcc00080006ff */
[----:B0-----:R-:W-:-:S05]  /*0060*/  LOP3.LUT R5, R5, UR4, RZ, 0xfc, !PT ;  /* 0x0000000405057c12 */ /* 0x001fca000f8efcff */
[----:B---3--:R-:W-:-:S05]  /*0070*/  IMAD.WIDE.U32 R2, R5, 0x4, R2 ;  /* 0x0000000405027825 */ /* 0x008fca00078e0002 */
[----:B--2---:R0:W2:Y:S01]  /*0080*/  LDG.E.CONSTANT R0, desc[UR6][R2.64] ;  /* 0x0000000602007981 */ /* 0x0040a2000c1e9900 */
[----:B------:R-:W-:Y:S01]  /*0090*/  HFMA2 R7, -RZ, RZ, 1.75, 0 ;  /* 0x3f000000ff077431 */ /* 0x000fe200000001ff */
[----:B0-----:R-:W-:-:S04]  /*00a0*/  MOV R3, 0x3d10ecef ;  /* 0x3d10ecef00037802 */ /* 0x001fc80000000f00 */
[C---:B--2---:R-:W-:Y:S01]  /*00b0*/  FFMA R4, |R0|.reuse, -R7, 0.5 ;  /* 0x3f00000000047423 */ /* 0x044fe20000000a07 */
[C---:B------:R-:W-:Y:S02]  /*00c0*/  FSETP.NEU.AND P1, PT, |R0|.reuse, 1, PT ;  /* 0x3f8000000000780b */ /* 0x040fe40003f2d200 */
[----:B------:R-:W-:Y:S01]  /*00d0*/  FSETP.GT.AND P0, PT, |R0|, 0.56000000238418579102, PT ;  /* 0x3f0f5c290000780b */ /* 0x000fe20003f04200 */
[----:B------:R-:W0:Y:S02]  /*00e0*/  MUFU.RSQ R7, R4 ;  /* 0x0000000400077308 */ /* 0x000e240000001400 */
[----:B0-----:R-:W-:Y:S01]  /*00f0*/  FMUL R6, R4, R7 ;  /* 0x0000000704067220 */ /* 0x001fe20000400000 */
[----:B------:R-:W-:-:S04]  /*0100*/  FMUL R7, R7, -0.5 ;  /* 0xbf00000007077820 */ /* 0x000fc80000400000 */
[----:B------:R-:W-:-:S04]  /*0110*/  FFMA R7, R6, R7, 0.5 ;  /* 0x3f00000006077423 */ /* 0x000fc80000000007 */
[----:B------:R-:W-:-:S05]  /*0120*/  FFMA R7, R6, R7, R6 ;  /* 0x0000000706077223 */ /* 0x000fca0000000006 */
[----:B------:R-:W-:Y:S02]  /*0130*/  FSEL R7, R7, RZ, P1 ;  /* 0x000000ff07077208 */ /* 0x000fe40000800000 */
[----:B------:R-:W-:Y:S02]  /*0140*/  FSETP.GT.AND P1, PT, R0, 0.56000000238418579102, PT ;  /* 0x3f0f5c290000780b */ /* 0x000fe40003f24000 */
[----:B------:R-:W-:-:S04]  /*0150*/  FSEL R7, R7, |R0|, P0 ;  /* 0x4000000007077208 */ /* 0x000fc80000000000 */
[----:B------:R-:W-:-:S05]  /*0160*/  LOP3.LUT R7, R7, 0x80000000, R0, 0xb8, !PT ;  /* 0x8000000007077812 */ /* 0x000fca00078eb800 */
[----:B------:R-:W-:-:S04]  /*0170*/  FMUL R4, R7, R7 ;  /* 0x0000000707047220 */ /* 0x000fc80000400000 */
[----:B------:R-:W-:-:S04]  /*0180*/  FFMA R3, R4, R3, 0.016980519518256187439 ;  /* 0x3c8b1abb04037423 */ /* 0x000fc80000000003 */
[----:B------:R-:W-:-:S04]  /*0190*/  FFMA R3, R4, R3, 0.030762933194637298584 ;  /* 0x3cfc028c04037423 */ /* 0x000fc80000000003 */
[----:B------:R-:W-:-:S04]  /*01a0*/  FFMA R3, R4, R3, 0.044709417968988418579 ;  /* 0x3d37213904037423 */ /* 0x000fc80000000003 */
[----:B------:R-:W-:-:S04]  /*01b0*/  FFMA R3, R4, R3, 0.074989043176174163818 ;  /* 0x3d9993db04037423 */ /* 0x000fc80000000003 */
[C---:B------:R-:W-:Y:S02]  /*01c0*/  FFMA R9, R4.reuse, R3, 0.16666707396507263184 ;  /* 0x3e2aaac604097423 */ /* 0x040fe40000000003 */
[----:B------:R-:W0:Y:S02]  /*01d0*/  LDC.64 R2, c[0x0][0x380] ;  /* 0x0000e000ff027b82 */ /* 0x000e240000000a00 */
[----:B------:R-:W-:Y:S01]  /*01e0*/  FMUL R4, R4, R9 ;  /* 0x0000000904047220 */ /* 0x000fe20000400000 */
[----:B------:R-:W-:-:S03]  /*01f0*/  HFMA2 R9, -RZ, RZ, 1.9599609375, 20144 ;  /* 0x3fd774ebff097431 */ /* 0x000fc600000001ff */
[----:B------:R-:W-:-:S05]  /*0200*/  FFMA R7, R7, R4, R7 ;  /* 0x0000000407077223 */ /* 0x000fca0000000007 */
[----:B------:R-:W-:-:S05]  /*0210*/  FSEL R4, R7, -R7, P0 ;  /* 0x8000000707047208 */ /* 0x000fca0000000000 */
[----:B------:R-:W-:-:S04]  /*0220*/  @!P1 FFMA R7, R9, 0.93318945169448852539, R4 ;  /* 0x3f6ee58109079823 */ /* 0x000fc80000000004 */
[----:B------:R-:W-:Y:S01]  /*0230*/  @P0 FADD R7, R7, R7 ;  /* 0x0000000707070221 */ /* 0x000fe20000000000 */
[----:B0-----:R-:W-:-:S04]  /*0240*/  IMAD.WIDE.U32 R2, R5, 0x4, R2 ;  /* 0x0000000405027825 */ /* 0x001fc800078e0002 */
[----:B------:R-:W-:-:S05]  /*0250*/  FADD R7, R0, R7 ;  /* 0x0000000700077221 */ /* 0x000fca0000000000 */
[----:B------:R-:W-:Y:S01]  /*0260*/  STG.E desc[UR6][R2.64], R7 ;  /* 0x0000000702007986 */ /* 0x000fe2000c101906 */
[----:B------:R-:W-:Y:S05]  /*0270*/  EXIT ;  /* 0x000000000000794d */ /* 0x000fea0003800000 */
.L_x_0:
[----:B------:R-:W-:-:S00]  /*0280*/  BRA `(.L_x_0) ;  /* 0xfffffffc00fc7947 */ /* 0x000fc0000383ffff */
[----:B------:R-:W-:-:S00]  /*0290*/  NOP ;  /* 0x0000000000007918 */ /* 0x000fc00000000000 */
        /* <DEDUP_REMOVED lines=14> */
.L_x_7:


//--------------------- .text.default_function_kernel_2 --------------------------
	.section	.text.default_function_kernel_2,"ax",@progbits
	.align	128
        .global         default_function_kernel_2
        .type           default_function_kernel_2,@function
        .size           default_function_kernel_2,(.L_x_8 - default_function_kernel_2)
        .other          default_function_kernel_2,@"STO_CUDA_ENTRY STV_DEFAULT"
default_function_kernel_2:
.text.default_function_kernel_2:
        /* <DEDUP_REMOVED lines=37> */
[----:B------:R-:W-:-:S05]  /*0250*/  FADD R7, -R0, R7 ;  /* 0x0000000700077221 */ /* 0x000fca0000000100 */
[----:B------:R-:W-:Y:S01]  /*0260*/  STG.E desc[UR6][R2.64], R7 ;  /* 0x0000000702007986 */ /* 0x000fe2000c101906 */
[----:B------:R-:W-:Y:S05]  /*0270*/  EXIT ;  /* 0x000000000000794d */ /* 0x000fea0003800000 */
.L_x_1:
        /* <DEDUP_REMOVED lines=16> */
.L_x_8:


//--------------------- .text.default_function_kernel_4 --------------------------
	.section	.text.default_function_kernel_4,"ax",@progbits
	.align	128
        .global         default_function_kernel_4
        .type           default_function_kernel_4,@function
        .size           default_function_kernel_4,(.L_x_9 - default_function_kernel_4)
        .other          default_function_kernel_4,@"STO_CUDA_ENTRY STV_DEFAULT"
default_function_kernel_4:
.text.default_function_kernel_4:
        /* <DEDUP_REMOVED lines=8> */
[----:B--2---:R-:W2:Y:S01]  /*0080*/  LDG.E.CONSTANT R0, desc[UR6][R2.64] ;  /* 0x0000000602007981 */ /* 0x004ea2000c1e9900 */
[----:B------:R-:W-:Y:S02]  /*0090*/  HFMA2 R8, -RZ, RZ, 1.625, 0 ;  /* 0x3e800000ff087431 */ /* 0x000fe400000001ff */
[C---:B--2---:R-:W-:Y:S01]  /*00a0*/  FFMA R4, |R0|.reuse, |R0|, 1 ;  /* 0x3f80000000047423 */ /* 0x044fe20000000600 */
[----:B------:R-:W-:-:S03]  /*00b0*/  FSETP.GT.AND P0, PT, |R0|, 8388608, PT ;  /* 0x4b0000000000780b */ /* 0x000fc60003f04200 */
[----:B------:R-:W0:Y:S02]  /*00c0*/  MUFU.RSQ R7, R4 ;  /* 0x0000000400077308 */ /* 0x000e240000001400 */
[----:B0-----:R-:W-:-:S06]  /*00d0*/  FFMA R7, R4, R7, 1 ;  /* 0x3f80000004077423 */ /* 0x001fcc0000000007 */
[----:B------:R-:W0:Y:S02]  /*00e0*/  MUFU.RCP R7, R7 ;  /* 0x0000000700077308 */ /* 0x000e240000001000 */
[----:B0-----:R-:W-:Y:S01]  /*00f0*/  FMUL R9, |R0|, R7 ;  /* 0x0000000700097220 */ /* 0x001fe20000400200 */
[----:B------:R-:W-:-:S03]  /*0100*/  MOV R7, 0x3d39bf78 ;  /* 0x3d39bf7800077802 */ /* 0x000fc60000000f00 */
[----:B------:R-:W-:-:S05]  /*0110*/  FFMA R9, |R0|, R9, |R0| ;  /* 0x0000000900097223 */ /* 0x000fca0000000600 */
[----:B------:R-:W-:-:S04]  /*0120*/  FSEL R9, |R0|, R9, P0 ;  /* 0x0000000900097208 */ /* 0x000fc80000000200 */
[C---:B------:R-:W-:Y:S01]  /*0130*/  ISETP.GE.U32.AND P1, PT, R9.reuse, 0x7f800000, PT ;  /* 0x7f8000000900780c */ /* 0x040fe20003f26070 */
[----:B------:R-:W-:-:S03]  /*0140*/  FADD.RZ R6, R9, 1 ;  /* 0x3f80000009067421 */ /* 0x000fc6000000c000 */
[----:B------:R-:W-:Y:S02]  /*0150*/  ISETP.GT.AND P2, PT, R9, -0x40800000, P1 ;  /* 0xbf8000000900780c */ /* 0x000fe40000f44270 */
[----:B------:R-:W-:-:S04]  /*0160*/  IADD3 R6, PT, PT, R6, -0x3f400000, RZ ;  /* 0xc0c0000006067810 */ /* 0x000fc80007ffe0ff */
[----:B------:R-:W-:-:S03]  /*0170*/  LOP3.LUT R6, R6, 0xff800000, RZ, 0xc0, !PT ;  /* 0xff80000006067812 */ /* 0x000fc600078ec0ff */
[----:B------:R-:W-:Y:S02]  /*0180*/  @P1 MOV R4, 0x7f800000 ;  /* 0x7f80000000041802 */ /* 0x000fe40000000f00 */
[----:B------:R-:W-:Y:S02]  /*0190*/  IADD3 R3, PT, PT, -R6, 0x40800000, RZ ;  /* 0x4080000006037810 */ /* 0x000fe40007ffe1ff */
[-C--:B------:R-:W-:Y:S02]  /*01a0*/  IADD3 R2, PT, PT, R9, -R6.reuse, RZ ;  /* 0x8000000609027210 */ /* 0x080fe40007ffe0ff */
[----:B------:R-:W-:Y:S01]  /*01b0*/  I2FP.F32.S32 R6, R6 ;  /* 0x0000000600067245 */ /* 0x000fe20000201400 */
[----:B------:R-:W-:-:S04]  /*01c0*/  FFMA R3, R3, R8, -1 ;  /* 0xbf80000003037423 */ /* 0x000fc80000000008 */
[----:B------:R-:W-:Y:S01]  /*01d0*/  FADD R2, R2, R3 ;  /* 0x0000000302027221 */ /* 0x000fe20000000000 */
[----:B------:R-:W-:-:S03]  /*01e0*/  FMUL R6, R6, 1.1920928955078125e-07 ;  /* 0x3400000006067820 */ /* 0x000fc60000400000 */
[----:B------:R-:W-:Y:S01]  /*01f0*/  FFMA R3, R2, -R7, 0.10546888411045074463 ;  /* 0x3dd8001202037423 */ /* 0x000fe20000000807 */
[----:B------:R-:W-:-:S03]  /*0200*/  FADD R7, |R0|, -RZ ;  /* 0x800000ff00077221 */ /* 0x000fc60000000200 */
[----:B------:R-:W-:-:S04]  /*0210*/  FFMA R3, R2, R3, -0.13229703903198242188 ;  /* 0xbe0778e002037423 */ /* 0x000fc80000000003 */
[----:B------:R-:W-:-:S04]  /*0220*/  FFMA R3, R2, R3, 0.14491446316242218018 ;  /* 0x3e14647502037423 */ /* 0x000fc80000000003 */
[----:B------:R-:W-:-:S04]  /*0230*/  FFMA R3, R2, R3, -0.16641564667224884033 ;  /* 0xbe2a68dd02037423 */ /* 0x000fc80000000003 */
[----:B------:R-:W-:-:S04]  /*0240*/  FFMA R3, R2, R3, 0.19988867640495300293 ;  /* 0x3e4caf9e02037423 */ /* 0x000fc80000000003 */
[----:B------:R-:W-:-:S04]  /*0250*/  FFMA R3, R2, R3, -0.25000196695327758789 ;  /* 0xbe80004202037423 */ /* 0x000fc80000000003 */
[----:B------:R-:W-:-:S04]  /*0260*/  FFMA R3, R2, R3, 0.33333510160446166992 ;  /* 0x3eaaaae602037423 */ /* 0x000fc80000000003 */
[----:B------:R-:W-:-:S04]  /*0270*/  FFMA R3, R2, R3, -0.5 ;  /* 0xbf00000002037423 */ /* 0x000fc80000000003 */
[----:B------:R-:W-:-:S04]  /*0280*/  FMUL R3, R2, R3 ;  /* 0x0000000302037220 */ /* 0x000fc80000400000 */
[----:B------:R-:W-:-:S04]  /*0290*/  FFMA R3, R2, R3, R2 ;  /* 0x0000000302037223 */ /* 0x000fc80000000002 */
[----:B------:R-:W-:Y:S01]  /*02a0*/  FFMA R6, R6, 0.69314718246459960938, R3 ;  /* 0x3f31721806067823 */ /* 0x000fe20000000003 */
[C---:B------:R-:W-:Y:S01]  /*02b0*/  @P2 FFMA R6, R9.reuse, R4, +INF ;  /* 0x7f80000009062423 */ /* 0x040fe20000000004 */
[----:B------:R-:W0:Y:S01]  /*02c0*/  LDC.64 R2, c[0x0][0x380] ;  /* 0x0000e000ff027b82 */ /* 0x000e220000000a00 */
[----:B------:R-:W-:-:S04]  /*02d0*/  @P1 FSETP.NEU.AND P2, PT, R9, RZ, PT ;  /* 0x000000ff0900120b */ /* 0x000fc80003f4d000 */
[----:B------:R-:W-:-:S05]  /*02e0*/  @P1 FSEL R6, R6, -RZ, P2 ;  /* 0x800000ff06061208 */ /* 0x000fca0001000000 */
[----:B------:R-:W-:Y:S01]  /*02f0*/  @P0 FADD R6, R6, 0.69314718246459960938 ;  /* 0x3f31721806060421 */ /* 0x000fe20000000000 */
[----:B------:R-:W-:-:S04]  /*0300*/  FSETP.NAN.AND P0, PT, |R0|, |R0|, PT ;  /* 0x400000000000720b */ /* 0x000fc80003f08200 */
[----:B------:R-:W-:Y:S01]  /*0310*/  LOP3.LUT R0, R6, 0x80000000, R7, 0xb8, !PT ;  /* 0x8000000006007812 */ /* 0x000fe200078eb807 */
[----:B0-----:R-:W-:-:S03]  /*0320*/  IMAD.WIDE.U32 R2, R5, 0x4, R2 ;  /* 0x0000000405027825 */ /* 0x001fc600078e0002 */
[----:B------:R-:W-:-:S05]  /*0330*/  FSEL R5, R0, R6, !P0 ;  /* 0x0000000600057208 */ /* 0x000fca0004000000 */
[----:B------:R-:W-:Y:S01]  /*0340*/  STG.E desc[UR6][R2.64], R5 ;  /* 0x0000000502007986 */ /* 0x000fe2000c101906 */
[----:B------:R-:W-:Y:S05]  /*0350*/  EXIT ;  /* 0x000000000000794d */ /* 0x000fea0003800000 */
.L_x_2:
        /* <DEDUP_REMOVED lines=10> */
.L_x_9:


//--------------------- .text.default_function_kernel --------------------------
	.section	.text.default_function_kernel,"ax",@progbits
	.align	128
        .global         default_function_kernel
        .type           default_function_kernel,@function
        .size           default_function_kernel,(.L_x_10 - default_function_kernel)
        .other          default_function_kernel,@"STO_CUDA_ENTRY STV_DEFAULT"
default_function_kernel:
.text.default_function_kernel:
[----:B------:R-:W-:Y:S01]  /*0000*/  LDC R1, c[0x0][0x37c] ;  /* 0x0000df00ff017b82 */ /* 0x000fe20000000800 */
[----:B------:R-:W0:Y:S07]  /*0010*/  S2R R0, SR_TID.X ;  /* 0x0000000000007919 */ /* 0x000e2e0000002100 */
[----:B------:R-:W1:Y:S01]  /*0020*/  S2UR UR4, SR_CTAID.X ;  /* 0x00000000000479c3 */ /* 0x000e620000002500 */
[----:B------:R-:W2:Y:S07]  /*0030*/  LDCU.64 UR6, c[0x0][0x358] ;  /* 0x00006b00ff0677ac */ /* 0x000eae0008000a00 */
[----:B------:R-:W3:Y:S01]  /*0040*/  LDC.64 R2, c[0x0][0x388] ;  /* 0x0000e200ff027b82 */ /* 0x000ee20000000a00 */
[----:B-1----:R-:W-:-:S06]  /*0050*/  USHF.L.U32 UR4, UR4, 0x6, URZ ;  /* 0x0000000604047899 */ /* 0x002fcc00080006ff */
[----:B0-----:R-:W-:-:S05]  /*0060*/  LOP3.LUT R0, R0, UR4, RZ, 0xfc, !PT ;  /* 0x0000000400007c12 */ /* 0x001fca000f8efcff */
[----:B---3--:R-:W-:-:S06]  /*0070*/  IMAD.WIDE.U32 R2, R0, 0x4, R2 ;  /* 0x0000000400027825 */ /* 0x008fcc00078e0002 */
[----:B--2---:R-:W2:Y:S01]  /*0080*/  LDG.E.CONSTANT R2, desc[UR6][R2.64] ;  /* 0x0000000602027981 */ /* 0x004ea2000c1e9900 */
[----:B------:R-:W-:Y:S01]  /*0090*/  HFMA2 R9, -RZ, RZ, 1.625, 0 ;  /* 0x3e800000ff097431 */ /* 0x000fe200000001ff */
[----:B------:R-:W-:Y:S01]  /*00a0*/  MOV R8, 0x3d39bf78 ;  /* 0x3d39bf7800087802 */ /* 0x000fe20000000f00 */
[C---:B--2---:R-:W-:Y:S01]  /*00b0*/  FFMA R4, R2.reuse, R2, 1 ;  /* 0x3f80000002047423 */ /* 0x044fe20000000002 */
[----:B------:R-:W-:-:S03]  /*00c0*/  FSETP.GT.AND P0, PT, |R2|, 8388608, PT ;  /* 0x4b0000000200780b */ /* 0x000fc60003f04200 */
[----:B------:R-:W0:Y:S02]  /*00d0*/  MUFU.RSQ R5, R4 ;  /* 0x0000000400057308 */ /* 0x000e240000001400 */
[----:B0-----:R-:W-:-:S06]  /*00e0*/  FFMA R5, R4, R5, 1 ;  /* 0x3f80000004057423 */ /* 0x001fcc0000000005 */
[----:B------:R-:W0:Y:S02]  /*00f0*/  MUFU.RCP R5, R5 ;  /* 0x0000000500057308 */ /* 0x000e240000001000 */
[----:B0-----:R-:W-:-:S04]  /*0100*/  FMUL R7, |R2|, R5 ;  /* 0x0000000502077220 */ /* 0x001fc80000400200 */
[----:B------:R-:W-:-:S05]  /*0110*/  FFMA R7, |R2|, R7, |R2| ;  /* 0x0000000702077223 */ /* 0x000fca0000000602 */
[----:B------:R-:W-:-:S04]  /*0120*/  FSEL R7, |R2|, R7, P0 ;  /* 0x0000000702077208 */ /* 0x000fc80000000200 */
[C---:B------:R-:W-:Y:S01]  /*0130*/  ISETP.GE.U32.AND P1, PT, R7.reuse, 0x7f800000, PT ;  /* 0x7f8000000700780c */ /* 0x040fe20003f26070 */
[----:B------:R-:W-:-:S03]  /*0140*/  FADD.RZ R6, R7, 1 ;  /* 0x3f80000007067421 */ /* 0x000fc6000000c000 */
[----:B------:R-:W-:Y:S02]  /*0150*/  ISETP.GT.AND P2, PT, R7, -0x40800000, P1 ;  /* 0xbf8000000700780c */ /* 0x000fe40000f44270 */
[----:B------:R-:W-:-:S04]  /*0160*/  IADD3 R6, PT, PT, R6, -0x3f400000, RZ ;  /* 0xc0c0000006067810 */ /* 0x000fc80007ffe0ff */
[----:B------:R-:W-:-:S04]  /*0170*/  LOP3.LUT R6, R6, 0xff800000, RZ, 0xc0, !PT ;  /* 0xff80000006067812 */ /* 0x000fc800078ec0ff */
[----:B------:R-:W-:Y:S02]  /*0180*/  IADD3 R4, PT, PT, -R6, 0x40800000, RZ ;  /* 0x4080000006047810 */ /* 0x000fe40007ffe1ff */
[-C--:B------:R-:W-:Y:S02]  /*0190*/  IADD3 R3, PT, PT, R7, -R6.reuse, RZ ;  /* 0x8000000607037210 */ /* 0x080fe40007ffe0ff */
[----:B------:R-:W-:Y:S01]  /*01a0*/  I2FP.F32.S32 R6, R6 ;  /* 0x0000000600067245 */ /* 0x000fe20000201400 */
[----:B------:R-:W-:-:S04]  /*01b0*/  FFMA R4, R4, R9, -1 ;  /* 0xbf80000004047423 */ /* 0x000fc80000000009 */
[----:B------:R-:W-:Y:S01]  /*01c0*/  FADD R3, R3, R4 ;  /* 0x0000000403037221 */ /* 0x000fe20000000000 */
[----:B------:R-:W-:-:S03]  /*01d0*/  FMUL R6, R6, 1.1920928955078125e-07 ;  /* 0x3400000006067820 */ /* 0x000fc60000400000 */
[----:B------:R-:W-:-:S04]  /*01e0*/  FFMA R4, R3, -R8, 0.10546888411045074463 ;  /* 0x3dd8001203047423 */ /* 0x000fc80000000808 */
        /* <DEDUP_REMOVED lines=8> */
[----:B------:R-:W-:Y:S01]  /*0270*/  FFMA R3, R3, R4, R3 ;  /* 0x0000000403037223 */ /* 0x000fe20000000003 */
[----:B------:R-:W-:-:S03]  /*0280*/  @P1 MOV R4, 0x7f800000 ;  /* 0x7f80000000041802 */ /* 0x000fc60000000f00 */
[----:B------:R-:W-:Y:S02]  /*0290*/  FFMA R3, R6, 0.69314718246459960938, R3 ;  /* 0x3f31721806037823 */ /* 0x000fe40000000003 */
[C---:B------:R-:W-:Y:S01]  /*02a0*/  @P2 FFMA R3, R7.reuse, R4, +INF ;  /* 0x7f80000007032423 */ /* 0x040fe20000000004 */
[----:B------:R-:W-:Y:S01]  /*02b0*/  @P1 FSETP.NEU.AND P2, PT, R7, RZ, PT ;  /* 0x000000ff0700120b */ /* 0x000fe20003f4d000 */
[----:B------:R-:W0:Y:S03]  /*02c0*/  LDC.64 R4, c[0x0][0x380] ;  /* 0x0000e000ff047b82 */ /* 0x000e260000000a00 */
[----:B------:R-:W-:-:S05]  /*02d0*/  @P1 FSEL R3, R3, -RZ, P2 ;  /* 0x800000ff03031208 */ /* 0x000fca0001000000 */
[----:B------:R-:W-:Y:S01]  /*02e0*/  @P0 FADD R3, R3, 0.69314718246459960938 ;  /* 0x3f31721803030421 */ /* 0x000fe20000000000 */
[----:B------:R-:W-:-:S04]  /*02f0*/  FSETP.NAN.AND P0, PT, |R2|, |R2|, PT ;  /* 0x400000020200720b */ /* 0x000fc80003f08200 */
[----:B------:R-:W-:-:S04]  /*0300*/  LOP3.LUT R2, R3, 0x80000000, R2, 0xb8, !PT ;  /* 0x8000000003027812 */ /* 0x000fc800078eb802 */
[----:B------:R-:W-:Y:S01]  /*0310*/  FSEL R6, R2, R3, !P0 ;  /* 0x0000000302067208 */ /* 0x000fe20004000000 */
[----:B0-----:R-:W-:-:S04]  /*0320*/  IMAD.WIDE.U32 R2, R0, 0x4, R4 ;  /* 0x0000000400027825 */ /* 0x001fc800078e0004 */
[----:B------:R-:W-:-:S05]  /*0330*/  FADD R5, |R6|, -RZ ;  /* 0x800000ff06057221 */ /* 0x000fca0000000200 */
[----:B------:R-:W-:Y:S01]  /*0340*/  STG.E desc[UR6][R2.64], R5 ;  /* 0x0000000502007986 */ /* 0x000fe2000c101906 */
[----:B------:R-:W-:Y:S05]  /*0350*/  EXIT ;  /* 0x000000000000794d */ /* 0x000fea0003800000 */
.L_x_3:
        /* <DEDUP_REMOVED lines=10> */
.L_x_10:


//--------------------- .text.default_function_kernel_6 --------------------------
	.section	.text.default_function_kernel_6,"ax",@progbits
	.align	128
        .global         default_function_kernel_6
        .type           default_function_kernel_6,@function
        .size           default_function_kernel_6,(.L_x_11 - default_function_kernel_6)
        .other          default_function_kernel_6,@"STO_CUDA_ENTRY STV_DEFAULT"
default_function_kernel_6:
.text.default_function_kernel_6:
        /* <DEDUP_REMOVED lines=8> */
[----:B--2---:R-:W2:Y:S02]  /*0080*/  LDG.E.CONSTANT R0, desc[UR6][R2.64] ;  /* 0x0000000602007981 */ /* 0x004ea4000c1e9900 */
[C---:B--2---:R-:W-:Y:S01]  /*0090*/  FFMA R6, |R0|.reuse, |R0|, -1 ;  /* 0xbf80000000067423 */ /* 0x044fe20000000600 */
[----:B------:R-:W-:-:S03]  /*00a0*/  FADD R4, |R0|, -1 ;  /* 0xbf80000000047421 */ /* 0x000fc60000000200 */
[----:B------:R-:W0:Y:S01]  /*00b0*/  MUFU.RSQ R7, R6 ;  /* 0x0000000600077308 */ /* 0x000e220000001400 */
[----:B------:R-:W-:Y:S02]  /*00c0*/  FSETP.NEU.AND P1, PT, R6, RZ, PT ;  /* 0x000000ff0600720b */ /* 0x000fe40003f2d000 */
[----:B------:R-:W-:Y:S01]  /*00d0*/  ISETP.GT.U32.AND P0, PT, R4, 0x4b000000, PT ;  /* 0x4b0000000400780c */ /* 0x000fe20003f04070 */
[----:B0-----:R-:W-:Y:S01]  /*00e0*/  FMUL R9, R6, R7 ;  /* 0x0000000706097220 */ /* 0x001fe20000400000 */
[----:B------:R-:W-:-:S03]  /*00f0*/  FMUL R8, R7, 0.5 ;  /* 0x3f00000007087820 */ /* 0x000fc60000400000 */
[----:B------:R-:W-:Y:S01]  /*0100*/  FFMA R7, -R9, R9, R6 ;  /* 0x0000000909077223 */ /* 0x000fe20000000106 */
[----:B------:R-:W-:-:S03]  /*0110*/  MOV R6, 0x3d39bf78 ;  /* 0x3d39bf7800067802 */ /* 0x000fc60000000f00 */
[----:B------:R-:W-:Y:S01]  /*0120*/  FFMA R7, R8, R7, R9 ;  /* 0x0000000708077223 */ /* 0x000fe20000000009 */
[----:B------:R-:W-:-:S04]  /*0130*/  HFMA2 R9, -RZ, RZ, 1.625, 0 ;  /* 0x3e800000ff097431 */ /* 0x000fc800000001ff */
[----:B------:R-:W-:-:S04]  /*0140*/  FSEL R7, R7, RZ, P1 ;  /* 0x000000ff07077208 */ /* 0x000fc80000800000 */
[----:B------:R-:W-:-:S05]  /*0150*/  FSEL R7, R7, -1.0000001192092895508, !P0 ;  /* 0xbf80000107077808 */ /* 0x000fca0004000000 */
[----:B------:R-:W-:-:S04]  /*0160*/  FADD R7, R4, R7 ;  /* 0x0000000704077221 */ /* 0x000fc80000000000 */
[C---:B------:R-:W-:Y:S01]  /*0170*/  FADD.RZ R2, R7.reuse, 1 ;  /* 0x3f80000007027421 */ /* 0x040fe2000000c000 */
[----:B------:R-:W-:-:S04]  /*0180*/  ISETP.GE.U32.AND P1, PT, R7, 0x7f800000, PT ;  /* 0x7f8000000700780c */ /* 0x000fc80003f26070 */
[----:B------:R-:W-:Y:S02]  /*0190*/  IADD3 R2, PT, PT, R2, -0x3f400000, RZ ;  /* 0xc0c0000002027810 */ /* 0x000fe40007ffe0ff */
[----:B------:R-:W-:Y:S02]  /*01a0*/  ISETP.GT.AND P2, PT, R7, -0x40800000, P1 ;  /* 0xbf8000000700780c */ /* 0x000fe40000f44270 */
[----:B------:R-:W-:-:S04]  /*01b0*/  LOP3.LUT R2, R2, 0xff800000, RZ, 0xc0, !PT ;  /* 0xff80000002027812 */ /* 0x000fc800078ec0ff */
[----:B------:R-:W-:Y:S02]  /*01c0*/  IADD3 R4, PT, PT, -R2, 0x40800000, RZ ;  /* 0x4080000002047810 */ /* 0x000fe40007ffe1ff */
[-C--:B------:R-:W-:Y:S02]  /*01d0*/  IADD3 R3, PT, PT, R7, -R2.reuse, RZ ;  /* 0x8000000207037210 */ /* 0x080fe40007ffe0ff */
[----:B------:R-:W-:Y:S01]  /*01e0*/  I2FP.F32.S32 R2, R2 ;  /* 0x0000000200027245 */ /* 0x000fe20000201400 */
[----:B------:R-:W-:-:S04]  /*01f0*/  FFMA R4, R4, R9, -1 ;  /* 0xbf80000004047423 */ /* 0x000fc80000000009 */
[----:B------:R-:W-:-:S04]  /*0200*/  FADD R3, R3, R4 ;  /* 0x0000000403037221 */ /* 0x000fc80000000000 */
        /* <DEDUP_REMOVED lines=8> */
[----:B------:R-:W-:Y:S01]  /*0290*/  FMUL R6, R3, R4 ;  /* 0x0000000403067220 */ /* 0x000fe20000400000 */
[----:B------:R-:W-:-:S03]  /*02a0*/  FMUL R4, R2, 1.1920928955078125e-07 ;  /* 0x3400000002047820 */ /* 0x000fc60000400000 */
[----:B------:R-:W-:Y:S01]  /*02b0*/  FFMA R9, R3, R6, R3 ;  /* 0x0000000603097223 */ /* 0x000fe20000000003 */
[----:B------:R-:W-:Y:S01]  /*02c0*/  @P1 MOV R6, 0x7f800000 ;  /* 0x7f80000000061802 */ /* 0x000fe20000000f00 */
[----:B------:R-:W0:Y:S02]  /*02d0*/  LDC.64 R2, c[0x0][0x380] ;  /* 0x0000e000ff027b82 */ /* 0x000e240000000a00 */
[----:B------:R-:W-:Y:S02]  /*02e0*/  FFMA R4, R4, 0.69314718246459960938, R9 ;  /* 0x3f31721804047823 */ /* 0x000fe40000000009 */
[C---:B------:R-:W-:Y:S01]  /*02f0*/  @P2 FFMA R4, R7.reuse, R6, +INF ;  /* 0x7f80000007042423 */ /* 0x040fe20000000006 */
[----:B------:R-:W-:-:S04]  /*0300*/  @P1 FSETP.NEU.AND P2, PT, R7, RZ, PT ;  /* 0x000000ff0700120b */ /* 0x000fc80003f4d000 */
[----:B------:R-:W-:-:S05]  /*0310*/  @P1 FSEL R4, R4, -RZ, P2 ;  /* 0x800000ff04041208 */ /* 0x000fca0001000000 */
[----:B------:R-:W-:Y:S01]  /*0320*/  @P0 FADD R4, R4, 0.69314718246459960938 ;  /* 0x3f31721804040421 */ /* 0x000fe20000000000 */
[----:B0-----:R-:W-:-:S04]  /*0330*/  IMAD.WIDE.U32 R2, R5, 0x4, R2 ;  /* 0x0000000405027825 */ /* 0x001fc800078e0002 */
[----:B------:R-:W-:-:S05]  /*0340*/  FADD R5, |R0|, R4 ;  /* 0x0000000400057221 */ /* 0x000fca0000000200 */
[----:B------:R-:W-:Y:S01]  /*0350*/  STG.E desc[UR6][R2.64], R5 ;  /* 0x0000000502007986 */ /* 0x000fe2000c101906 */
[----:B------:R-:W-:Y:S05]  /*0360*/  EXIT ;  /* 0x000000000000794d */ /* 0x000fea0003800000 */
.L_x_4:
        /* <DEDUP_REMOVED lines=9> */
.L_x_11:


//--------------------- .text.default_function_kernel_1 --------------------------
	.section	.text.default_function_kernel_1,"ax",@progbits
	.align	128
        .global         default_function_kernel_1
        .type           default_function_kernel_1,@function
        .size           default_function_kernel_1,(.L_x_12 - default_function_kernel_1)
        .other          default_function_kernel_1,@"STO_CUDA_ENTRY STV_DEFAULT"
default_function_kernel_1:
.text.default_function_kernel_1:
        /* <DEDUP_REMOVED lines=9> */
[----:B------:R-:W-:Y:S01]  /*0090*/  HFMA2 R8, -RZ, RZ, 1.625, 0 ;  /* 0x3e800000ff087431 */ /* 0x000fe200000001ff */
[----:B------:R-:W-:Y:S01]  /*00a0*/  MOV R9, 0x3d39bf78 ;  /* 0x3d39bf7800097802 */ /* 0x000fe20000000f00 */
[C---:B--2---:R-:W-:Y:S01]  /*00b0*/  FADD R4, -|R0|.reuse, 1 ;  /* 0x3f80000000047421 */ /* 0x044fe20000000300 */
[----:B------:R-:W-:-:S05]  /*00c0*/  FSETP.GT.AND P0, PT, |R0|, 8.50705917302346158658e+37, PT ;  /* 0x7e8000000000780b */ /* 0x000fca0003f04200 */
[----:B------:R-:W0:Y:S02]  /*00d0*/  MUFU.RCP R4, R4 ;  /* 0x0000000400047308 */ /* 0x000e240000001000 */
[----:B0-----:R-:W-:-:S04]  /*00e0*/  FADD R7, R4, R4 ;  /* 0x0000000404077221 */ /* 0x001fc80000000000 */
[----:B------:R-:W-:-:S05]  /*00f0*/  FMUL R7, |R0|, R7 ;  /* 0x0000000700077220 */ /* 0x000fca0000400200 */
[----:B------:R-:W-:-:S04]  /*0100*/  FSEL R7, R7, -2, !P0 ;  /* 0xc000000007077808 */ /* 0x000fc80004000000 */
        /* <DEDUP_REMOVED lines=18> */
[C---:B------:R-:W-:Y:S02]  /*0230*/  FFMA R9, R4.reuse, R3, -0.5 ;  /* 0xbf00000004097423 */ /* 0x040fe40000000003 */
[----:B------:R-:W0:Y:S02]  /*0240*/  LDC.64 R2, c[0x0][0x380] ;  /* 0x0000e000ff027b82 */ /* 0x000e240000000a00 */
[----:B------:R-:W-:-:S04]  /*0250*/  FMUL R9, R4, R9 ;  /* 0x0000000904097220 */ /* 0x000fc80000400000 */
[----:B------:R-:W-:Y:S01]  /*0260*/  FFMA R9, R4, R9, R4 ;  /* 0x0000000904097223 */ /* 0x000fe20000000004 */
[----:B------:R-:W-:-:S03]  /*0270*/  @P0 MOV R4, 0x7f800000 ;  /* 0x7f80000000040802 */ /* 0x000fc60000000f00 */
[----:B------:R-:W-:Y:S01]  /*0280*/  FFMA R6, R6, 0.69314718246459960938, R9 ;  /* 0x3f31721806067823 */ /* 0x000fe20000000009 */
[----:B------:R-:W-:Y:S02]  /*0290*/  HFMA2 R9, -RZ, RZ, 1.75, 0 ;  /* 0x3f000000ff097431 */ /* 0x000fe400000001ff */
[C---:B------:R-:W-:Y:S01]  /*02a0*/  @P1 FFMA R6, R7.reuse, R4, +INF ;  /* 0x7f80000007061423 */ /* 0x040fe20000000004 */
[----:B------:R-:W-:-:S04]  /*02b0*/  @P0 FSETP.NEU.AND P1, PT, R7, RZ, PT ;  /* 0x000000ff0700020b */ /* 0x000fc80003f2d000 */
[----:B------:R-:W-:Y:S02]  /*02c0*/  @P0 FSEL R6, R6, -RZ, P1 ;  /* 0x800000ff06060208 */ /* 0x000fe40000800000 */
[----:B------:R-:W-:Y:S01]  /*02d0*/  LOP3.LUT R7, R9, 0x80000000, R0, 0xb8, !PT ;  /* 0x8000000009077812 */ /* 0x000fe200078eb800 */
[----:B0-----:R-:W-:-:S04]  /*02e0*/  IMAD.WIDE.U32 R2, R5, 0x4, R2 ;  /* 0x0000000405027825 */ /* 0x001fc800078e0002 */
[----:B------:R-:W-:-:S05]  /*02f0*/  FMUL R7, R7, R6 ;  /* 0x0000000607077220 */ /* 0x000fca0000400000 */
[----:B------:R-:W-:Y:S01]  /*0300*/  STG.E desc[UR6][R2.64], R7 ;  /* 0x0000000702007986 */ /* 0x000fe2000c101906 */
[----:B------:R-:W-:Y:S05]  /*0310*/  EXIT ;  /* 0x000000000000794d */ /* 0x000fea0003800000 */
.L_x_5:
        /* <DEDUP_REMOVED lines=14> */
.L_x_12:


//--------------------- .text.default_function_kernel_5 --------------------------
	.section	.text.default_function_kernel_5,"ax",@progbits
	.align	128
        .global         default_function_kernel_5
        .type           default_function_kernel_5,@function
        .size           default_function_kernel_5,(.L_x_13 - default_function_kernel_5)
        .other          default_function_kernel_5,@"STO_CUDA_ENTRY STV_DEFAULT"
default_function_kernel_5:
.text.default_function_kernel_5:
[----:B------:R-:W-:Y:S01]  /*0000*/  LDC R1, c[0x0][0x37c] ;  /* 0x0000df00ff017b82 */ /* 0x000fe20000000800 */
[----:B------:R-:W0:Y:S07]  /*0010*/  S2R R7, SR_TID.X ;  /* 0x0000000000077919 */ /* 0x000e2e0000002100 */
[----:B------:R-:W1:Y:S01]  /*0020*/  S2UR UR4, SR_CTAID.X ;  /* 0x00000000000479c3 */ /* 0x000e620000002500 */
[----:B------:R-:W2:Y:S07]  /*0030*/  LDCU.64 UR6, c[0x0][0x358] ;  /* 0x00006b00ff0677ac */ /* 0x000eae0008000a00 */
[----:B------:R-:W3:Y:S08]  /*0040*/  LDC.64 R2, c[0x0][0x388] ;  /* 0x0000e200ff027b82 */ /* 0x000ef00000000a00 */
[----:B------:R-:W4:Y:S01]  /*0050*/  LDC.64 R4, c[0x0][0x380] ;  /* 0x0000e000ff047b82 */ /* 0x000f220000000a00 */
[----:B-1----:R-:W-:-:S06]  /*0060*/  USHF.L.U32 UR4, UR4, 0x5, URZ ;  /* 0x0000000504047899 */ /* 0x002fcc00080006ff */
[----:B0-----:R-:W-:-:S05]  /*0070*/  LOP3.LUT R7, R7, UR4, RZ, 0xfc, !PT ;  /* 0x0000000407077c12 */ /* 0x001fca000f8efcff */
[----:B---3--:R-:W-:-:S06]  /*0080*/  IMAD.WIDE.U32 R2, R7, 0x4, R2 ;  /* 0x0000000407027825 */ /* 0x008fcc00078e0002 */
[----:B--2---:R-:W2:Y:S01]  /*0090*/  LDG.E.CONSTANT R2, desc[UR6][R2.64] ;  /* 0x0000000602027981 */ /* 0x004ea2000c1e9900 */
[----:B----4-:R-:W-:-:S04]  /*00a0*/  IMAD.WIDE.U32 R4, R7, 0x4, R4 ;  /* 0x0000000407047825 */ /* 0x010fc800078e0004 */
[----:B--2---:R-:W-:-:S06]  /*00b0*/  FMUL.RZ R9, |R2|, 0.15915493667125701904 ;  /* 0x3e22f98302097820 */ /* 0x004fcc000040c200 */
[----:B------:R-:W0:Y:S02]  /*00c0*/  MUFU.COS R9, R9 ;  /* 0x0000000900097308 */ /* 0x000e240000000000 */
[----:B0-----:R-:W-:Y:S01]  /*00d0*/  STG.E desc[UR6][R4.64], R9 ;  /* 0x0000000904007986 */ /* 0x001fe2000c101906 */
[----:B------:R-:W-:Y:S05]  /*00e0*/  EXIT ;  /* 0x000000000000794d */ /* 0x000fea0003800000 */
.L_x_6:
        /* <DEDUP_REMOVED lines=9> */
.L_x_13:


//--------------------- .nv.shared.reserved.0     --------------------------
	.section	.nv.shared.reserved.0,"aw",@nobits
	.weak		__nv_reservedSMEM_offset_0_alias
	.size		__nv_reservedSMEM_offset_0_alias, 0, 64
	.other		__nv_reservedSMEM_offset_0_alias,@"STO_CUDA_RESERVED_SHARED STV_DEFAULT"
__nv_reservedSMEM_offset_0_alias:
	.zero		0
	.zero		64


//--------------------- .nv.constant0.default_function_kernel_3 --------------------------
	.section	.nv.constant0.default_function_kernel_3,"a",@progbits
	.sectionflags	@""
	.align	4
.nv.constant0.default_function_kernel_3:
	.zero		912


//--------------------- .nv.constant0.default_function_kernel_2 --------------------------
	.section	.nv.constant0.default_function_kernel_2,"a",@progbits
	.sectionflags	@""
	.align	4
.nv.constant0.default_function_kernel_2:
	.zero		912


//--------------------- .nv.constant0.default_function_kernel_4 --------------------------
	.section	.nv.constant0.default_function_kernel_4,"a",@progbits
	.sectionflags	@""
	.align	4
.nv.constant0.default_function_kernel_4:
	.zero		912


//--------------------- .nv.constant0.default_function_kernel --------------------------
	.section	.nv.constant0.default_function_kernel,"a",@progbits
	.sectionflags	@""
	.align	4
.nv.constant0.default_function_kernel:
	.zero		912


//--------------------- .nv.constant0.default_function_kernel_6 --------------------------
	.section	.nv.constant0.default_function_kernel_6,"a",@progbits
	.sectionflags	@""
	.align	4
.nv.constant0.default_function_kernel_6:
	.zero		912


//--------------------- .nv.constant0.default_function_kernel_1 --------------------------
	.section	.nv.constant0.default_function_kernel_1,"a",@progbits
	.sectionflags	@""
	.align	4
.nv.constant0.default_function_kernel_1:
	.zero		912


//--------------------- .nv.constant0.default_function_kernel_5 --------------------------
	.section	.nv.constant0.default_function_kernel_5,"a",@progbits
	.sectionflags	@""
	.align	4
.nv.constant0.default_function_kernel_5:
	.zero		912


//--------------------- SYMBOLS --------------------------

	.type		.nv.reservedSmem.offset0,@object
	.size		.nv.reservedSmem.offset0,0x4
